	.target	sm_103a

	.elftype	@"ET_EXEC"


//--------------------- .note.nv.tkinfo           --------------------------
	.section	.note.nv.tkinfo,"",@"SHT_NOTE"
	.sectionflags	@"SHF_NOTE_NV_TKINFO"
	.tkinfo
        /*0018*/ 	.word	0x00000002
        /*0030*/ 	.string	""
        /*0030*/ 	.string	"ptxas"
        /*0030*/ 	.string	"Cuda compilation tools, release 13.0, V13.0.88"
        /*0030*/ 	.string	"Build cuda_13.0.r13.0/compiler.36424714_0"
        /*0030*/ 	.string	"-arch sm_103a -m 64 "



//--------------------- .note.nv.cuinfo           --------------------------
	.section	.note.nv.cuinfo,"",@"SHT_NOTE"
	.sectionflags	@"SHF_NOTE_NV_CUINFO"
        /*0018*/ 	.short	0x0002
        /*001a*/ 	.short	0x0067
        /*001c*/ 	.short	0x0082
	.zero		2


//--------------------- .nv.info                  --------------------------
	.section	.nv.info,"",@"SHT_CUDA_INFO"
	.align	4


	//----- nvinfo : EIATTR_REGCOUNT
	.align		4
        /*0000*/ 	.byte	0x04, 0x2f
        /*0002*/ 	.short	(.L_12 - .L_11)
	.align		4
.L_11:
        /*0004*/ 	.word	index@(_ZN7cutlass13device_kernelIN5flash11enable_sm90INS1_16FlashAttnFwdSm90INS1_25CollectiveMainloopFwdSm90ILi2EN4cute5tupleIJNS5_1CILi1EEES8_S8_EEENS6_IJNS7_ILi128EEENS7_ILi80EEENS7_ILi256EEEEEELi256ENS_10bfloat16_tEfNS_4arch4Sm90ELb1ELb0ELb0ELb1ELb0ELb1ELb0ELb1ELb1ELb0ELb0ELb0EEENS1_21CollectiveEpilogueFwdINS6_IJSA_SC_SB_EEES9_SE_SG_Li256ELb1ELb0ELb0ELb0EEENS1_36VarlenDynamicPersistentTileSchedulerILi128ELi80ELi256ELi32ELb0ELb0ELb1ELb1ELb1ELb1EEEEEEEEEvNT_6ParamsE)
        /*0008*/ 	.word	0x00000004


	//----- nvinfo : EIATTR_FRAME_SIZE
	.align		4
.L_12:
        /*000c*/ 	.byte	0x04, 0x11
        /*000e*/ 	.short	(.L_14 - .L_13)
	.align		4
.L_13:
        /*0010*/ 	.word	index@(_ZN7cutlass13device_kernelIN5flash11enable_sm90INS1_16FlashAttnFwdSm90INS1_25CollectiveMainloopFwdSm90ILi2EN4cute5tupleIJNS5_1CILi1EEES8_S8_EEENS6_IJNS7_ILi128EEENS7_ILi80EEENS7_ILi256EEEEEELi256ENS_10bfloat16_tEfNS_4arch4Sm90ELb1ELb0ELb0ELb1ELb0ELb1ELb0ELb1ELb1ELb0ELb0ELb0EEENS1_21CollectiveEpilogueFwdINS6_IJSA_SC_SB_EEES9_SE_SG_Li256ELb1ELb0ELb0ELb0EEENS1_36VarlenDynamicPersistentTileSchedulerILi128ELi80ELi256ELi32ELb0ELb0ELb1ELb1ELb1ELb1EEEEEEEEEvNT_6ParamsE)
        /*0014*/ 	.word	0x00000000


	//----- nvinfo : EIATTR_REGCOUNT
	.align		4
.L_14:
        /*0018*/ 	.byte	0x04, 0x2f
        /*001a*/ 	.short	(.L_16 - .L_15)
	.align		4
.L_15:
        /*001c*/ 	.word	index@(_ZN7cutlass13device_kernelIN5flash11enable_sm90INS1_16FlashAttnFwdSm90INS1_25CollectiveMainloopFwdSm90ILi2EN4cute5tupleIJNS5_1CILi1EEES8_S8_EEENS6_IJNS7_ILi128EEENS7_ILi80EEENS7_ILi256EEEEEELi256ENS_10bfloat16_tEfNS_4arch4Sm90ELb1ELb0ELb0ELb1ELb0ELb0ELb0ELb1ELb1ELb0ELb0ELb0EEENS1_21CollectiveEpilogueFwdINS6_IJSA_SC_SB_EEES9_SE_SG_Li256ELb1ELb0ELb0ELb0EEENS1_36VarlenDynamicPersistentTileSchedulerILi128ELi80ELi256ELi32ELb0ELb0ELb1ELb1ELb1ELb1EEEEEEEEEvNT_6ParamsE)
        /*0020*/ 	.word	0x00000004


	//----- nvinfo : EIATTR_FRAME_SIZE
	.align		4
.L_16:
        /*0024*/ 	.byte	0x04, 0x11
        /*0026*/ 	.short	(.L_18 - .L_17)
	.align		4
.L_17:
        /*0028*/ 	.word	index@(_ZN7cutlass13device_kernelIN5flash11enable_sm90INS1_16FlashAttnFwdSm90INS1_25CollectiveMainloopFwdSm90ILi2EN4cute5tupleIJNS5_1CILi1EEES8_S8_EEENS6_IJNS7_ILi128EEENS7_ILi80EEENS7_ILi256EEEEEELi256ENS_10bfloat16_tEfNS_4arch4Sm90ELb1ELb0ELb0ELb1ELb0ELb0ELb0ELb1ELb1ELb0ELb0ELb0EEENS1_21CollectiveEpilogueFwdINS6_IJSA_SC_SB_EEES9_SE_SG_Li256ELb1ELb0ELb0ELb0EEENS1_36VarlenDynamicPersistentTileSchedulerILi128ELi80ELi256ELi32ELb0ELb0ELb1ELb1ELb1ELb1EEEEEEEEEvNT_6ParamsE)
        /*002c*/ 	.word	0x00000000


	//----- nvinfo : EIATTR_REGCOUNT
	.align		4
.L_18:
        /*0030*/ 	.byte	0x04, 0x2f
        /*0032*/ 	.short	(.L_20 - .L_19)
	.align		4
.L_19:
        /*0034*/ 	.word	index@(_ZN7cutlass13device_kernelIN5flash11enable_sm90INS1_16FlashAttnFwdSm90INS1_25CollectiveMainloopFwdSm90ILi2EN4cute5tupleIJNS5_1CILi1EEES8_S8_EEENS6_IJNS7_ILi128EEENS7_ILi80EEENS7_ILi256EEEEEELi256ENS_10bfloat16_tEfNS_4arch4Sm90ELb1ELb0ELb0ELb0ELb0ELb0ELb0ELb1ELb1ELb0ELb0ELb0EEENS1_21CollectiveEpilogueFwdINS6_IJSA_SC_SB_EEES9_SE_SG_Li256ELb0ELb0ELb0ELb0EEENS1_30DynamicPersistentTileSchedulerILi256ELi32ELb0ELb0ELb1EEEEEEEEEvNT_6ParamsE)
        /*0038*/ 	.word	0x00000004


	//----- nvinfo : EIATTR_FRAME_SIZE
	.align		4
.L_20:
        /*003c*/ 	.byte	0x04, 0x11
        /*003e*/ 	.short	(.L_22 - .L_21)
	.align		4
.L_21:
        /*0040*/ 	.word	index@(_ZN7cutlass13device_kernelIN5flash11enable_sm90INS1_16FlashAttnFwdSm90INS1_25CollectiveMainloopFwdSm90ILi2EN4cute5tupleIJNS5_1CILi1EEES8_S8_EEENS6_IJNS7_ILi128EEENS7_ILi80EEENS7_ILi256EEEEEELi256ENS_10bfloat16_tEfNS_4arch4Sm90ELb1ELb0ELb0ELb0ELb0ELb0ELb0ELb1ELb1ELb0ELb0ELb0EEENS1_21CollectiveEpilogueFwdINS6_IJSA_SC_SB_EEES9_SE_SG_Li256ELb0ELb0ELb0ELb0EEENS1_30DynamicPersistentTileSchedulerILi256ELi32ELb0ELb0ELb1EEEEEEEEEvNT_6ParamsE)
        /*0044*/ 	.word	0x00000000


	//----- nvinfo : EIATTR_REGCOUNT
	.align		4
.L_22:
        /*0048*/ 	.byte	0x04, 0x2f
        /*004a*/ 	.short	(.L_24 - .L_23)
	.align		4
.L_23:
        /*004c*/ 	.word	index@(_ZN7cutlass13device_kernelIN5flash11enable_sm90INS1_16FlashAttnFwdSm90INS1_25CollectiveMainloopFwdSm90ILi2EN4cute5tupleIJNS5_1CILi1EEES8_S8_EEENS6_IJNS7_ILi128EEENS7_ILi64EEENS7_ILi256EEEEEELi256ENS_10bfloat16_tEfNS_4arch4Sm90ELb0ELb1ELb0ELb1ELb0ELb1ELb0ELb1ELb1ELb0ELb0ELb0EEENS1_21CollectiveEpilogueFwdINS6_IJSA_SC_SB_EEES9_SE_SG_Li256ELb1ELb0ELb0ELb0EEENS1_36VarlenDynamicPersistentTileSchedulerILi128ELi64ELi256ELi32ELb0ELb0ELb1ELb1ELb0ELb1EEEEEEEEEvNT_6ParamsE)
        /*0050*/ 	.word	0x00000004


	//----- nvinfo : EIATTR_FRAME_SIZE
	.align		4
.L_24:
        /*0054*/ 	.byte	0x04, 0x11
        /*0056*/ 	.short	(.L_26 - .L_25)
	.align		4
.L_25:
        /*0058*/ 	.word	index@(_ZN7cutlass13device_kernelIN5flash11enable_sm90INS1_16FlashAttnFwdSm90INS1_25CollectiveMainloopFwdSm90ILi2EN4cute5tupleIJNS5_1CILi1EEES8_S8_EEENS6_IJNS7_ILi128EEENS7_ILi64EEENS7_ILi256EEEEEELi256ENS_10bfloat16_tEfNS_4arch4Sm90ELb0ELb1ELb0ELb1ELb0ELb1ELb0ELb1ELb1ELb0ELb0ELb0EEENS1_21CollectiveEpilogueFwdINS6_IJSA_SC_SB_EEES9_SE_SG_Li256ELb1ELb0ELb0ELb0EEENS1_36VarlenDynamicPersistentTileSchedulerILi128ELi64ELi256ELi32ELb0ELb0ELb1ELb1ELb0ELb1EEEEEEEEEvNT_6ParamsE)
        /*005c*/ 	.word	0x00000000


	//----- nvinfo : EIATTR_REGCOUNT
	.align		4
.L_26:
        /*0060*/ 	.byte	0x04, 0x2f
        /*0062*/ 	.short	(.L_28 - .L_27)
	.align		4
.L_27:
        /*0064*/ 	.word	index@(_ZN7cutlass13device_kernelIN5flash11enable_sm90INS1_16FlashAttnFwdSm90INS1_25CollectiveMainloopFwdSm90ILi2EN4cute5tupleIJNS5_1CILi1EEES8_S8_EEENS6_IJNS7_ILi128EEENS7_ILi64EEENS7_ILi256EEEEEELi256ENS_10bfloat16_tEfNS_4arch4Sm90ELb0ELb1ELb0ELb1ELb0ELb0ELb0ELb1ELb1ELb0ELb0ELb0EEENS1_21CollectiveEpilogueFwdINS6_IJSA_SC_SB_EEES9_SE_SG_Li256ELb1ELb0ELb0ELb0EEENS1_36VarlenDynamicPersistentTileSchedulerILi128ELi64ELi256ELi32ELb0ELb0ELb1ELb1ELb0ELb1EEEEEEEEEvNT_6ParamsE)
        /*0068*/ 	.word	0x00000004


	//----- nvinfo : EIATTR_FRAME_SIZE
	.align		4
.L_28:
        /*006c*/ 	.byte	0x04, 0x11
        /*006e*/ 	.short	(.L_30 - .L_29)
	.align		4
.L_29:
        /*0070*/ 	.word	index@(_ZN7cutlass13device_kernelIN5flash11enable_sm90INS1_16FlashAttnFwdSm90INS1_25CollectiveMainloopFwdSm90ILi2EN4cute5tupleIJNS5_1CILi1EEES8_S8_EEENS6_IJNS7_ILi128EEENS7_ILi64EEENS7_ILi256EEEEEELi256ENS_10bfloat16_tEfNS_4arch4Sm90ELb0ELb1ELb0ELb1ELb0ELb0ELb0ELb1ELb1ELb0ELb0ELb0EEENS1_21CollectiveEpilogueFwdINS6_IJSA_SC_SB_EEES9_SE_SG_Li256ELb1ELb0ELb0ELb0EEENS1_36VarlenDynamicPersistentTileSchedulerILi128ELi64ELi256ELi32ELb0ELb0ELb1ELb1ELb0ELb1EEEEEEEEEvNT_6ParamsE)
        /*0074*/ 	.word	0x00000000


	//----- nvinfo : EIATTR_REGCOUNT
	.align		4
.L_30:
        /*0078*/ 	.byte	0x04, 0x2f
        /*007a*/ 	.short	(.L_32 - .L_31)
	.align		4
.L_31:
        /*007c*/ 	.word	index@(_ZN7cutlass13device_kernelIN5flash11enable_sm90INS1_16FlashAttnFwdSm90INS1_25CollectiveMainloopFwdSm90ILi2EN4cute5tupleIJNS5_1CILi1EEES8_S8_EEENS6_IJNS7_ILi128EEENS7_ILi64EEENS7_ILi256EEEEEELi256ENS_10bfloat16_tEfNS_4arch4Sm90ELb0ELb1ELb0ELb0ELb0ELb0ELb0ELb1ELb1ELb0ELb0ELb0EEENS1_21CollectiveEpilogueFwdINS6_IJSA_SC_SB_EEES9_SE_SG_Li256ELb0ELb0ELb0ELb0EEENS1_30DynamicPersistentTileSchedulerILi256ELi32ELb0ELb0ELb1EEEEEEEEEvNT_6ParamsE)
        /*0080*/ 	.word	0x00000004


	//----- nvinfo : EIATTR_FRAME_SIZE
	.align		4
.L_32:
        /*0084*/ 	.byte	0x04, 0x11
        /*0086*/ 	.short	(.L_34 - .L_33)
	.align		4
.L_33:
        /*0088*/ 	.word	index@(_ZN7cutlass13device_kernelIN5flash11enable_sm90INS1_16FlashAttnFwdSm90INS1_25CollectiveMainloopFwdSm90ILi2EN4cute5tupleIJNS5_1CILi1EEES8_S8_EEENS6_IJNS7_ILi128EEENS7_ILi64EEENS7_ILi256EEEEEELi256ENS_10bfloat16_tEfNS_4arch4Sm90ELb0ELb1ELb0ELb0ELb0ELb0ELb0ELb1ELb1ELb0ELb0ELb0EEENS1_21CollectiveEpilogueFwdINS6_IJSA_SC_SB_EEES9_SE_SG_Li256ELb0ELb0ELb0ELb0EEENS1_30DynamicPersistentTileSchedulerILi256ELi32ELb0ELb0ELb1EEEEEEEEEvNT_6ParamsE)
        /*008c*/ 	.word	0x00000000


	//----- nvinfo : EIATTR_REGCOUNT
	.align		4
.L_34:
        /*0090*/ 	.byte	0x04, 0x2f
        /*0092*/ 	.short	(.L_36 - .L_35)
	.align		4
.L_35:
        /*0094*/ 	.word	index@(_ZN7cutlass13device_kernelIN5flash11enable_sm90INS1_16FlashAttnFwdSm90INS1_25CollectiveMainloopFwdSm90ILi2EN4cute5tupleIJNS5_1CILi1EEES8_S8_EEENS6_IJNS7_ILi128EEENS7_ILi80EEENS7_ILi256EEEEEELi256ENS_10bfloat16_tEfNS_4arch4Sm90ELb0ELb0ELb0ELb1ELb0ELb1ELb0ELb1ELb1ELb0ELb0ELb0EEENS1_21CollectiveEpilogueFwdINS6_IJSA_SC_SB_EEES9_SE_SG_Li256ELb1ELb0ELb0ELb0EEENS1_36VarlenDynamicPersistentTileSchedulerILi128ELi80ELi256ELi32ELb0ELb0ELb1ELb0ELb1ELb1EEEEEEEEEvNT_6ParamsE)
        /*0098*/ 	.word	0x00000004


	//----- nvinfo : EIATTR_FRAME_SIZE
	.align		4
.L_36:
        /*009c*/ 	.byte	0x04, 0x11
        /*009e*/ 	.short	(.L_38 - .L_37)
	.align		4
.L_37:
        /*00a0*/ 	.word	index@(_ZN7cutlass13device_kernelIN5flash11enable_sm90INS1_16FlashAttnFwdSm90INS1_25CollectiveMainloopFwdSm90ILi2EN4cute5tupleIJNS5_1CILi1EEES8_S8_EEENS6_IJNS7_ILi128EEENS7_ILi80EEENS7_ILi256EEEEEELi256ENS_10bfloat16_tEfNS_4arch4Sm90ELb0ELb0ELb0ELb1ELb0ELb1ELb0ELb1ELb1ELb0ELb0ELb0EEENS1_21CollectiveEpilogueFwdINS6_IJSA_SC_SB_EEES9_SE_SG_Li256ELb1ELb0ELb0ELb0EEENS1_36VarlenDynamicPersistentTileSchedulerILi128ELi80ELi256ELi32ELb0ELb0ELb1ELb0ELb1ELb1EEEEEEEEEvNT_6ParamsE)
        /*00a4*/ 	.word	0x00000000


	//----- nvinfo : EIATTR_REGCOUNT
	.align		4
.L_38:
        /*00a8*/ 	.byte	0x04, 0x2f
        /*00aa*/ 	.short	(.L_40 - .L_39)
	.align		4
.L_39:
        /*00ac*/ 	.word	index@(_ZN7cutlass13device_kernelIN5flash11enable_sm90INS1_16FlashAttnFwdSm90INS1_25CollectiveMainloopFwdSm90ILi2EN4cute5tupleIJNS5_1CILi1EEES8_S8_EEENS6_IJNS7_ILi128EEENS7_ILi80EEENS7_ILi256EEEEEELi256ENS_10bfloat16_tEfNS_4arch4Sm90ELb0ELb0ELb0ELb1ELb0ELb0ELb0ELb1ELb1ELb0ELb0ELb0EEENS1_21CollectiveEpilogueFwdINS6_IJSA_SC_SB_EEES9_SE_SG_Li256ELb1ELb0ELb0ELb0EEENS1_36VarlenDynamicPersistentTileSchedulerILi128ELi80ELi256ELi32ELb0ELb0ELb1ELb0ELb1ELb1EEEEEEEEEvNT_6ParamsE)
        /*00b0*/ 	.word	0x00000004


	//----- nvinfo : EIATTR_FRAME_SIZE
	.align		4
.L_40:
        /*00b4*/ 	.byte	0x04, 0x11
        /*00b6*/ 	.short	(.L_42 - .L_41)
	.align		4
.L_41:
        /*00b8*/ 	.word	index@(_ZN7cutlass13device_kernelIN5flash11enable_sm90INS1_16FlashAttnFwdSm90INS1_25CollectiveMainloopFwdSm90ILi2EN4cute5tupleIJNS5_1CILi1EEES8_S8_EEENS6_IJNS7_ILi128EEENS7_ILi80EEENS7_ILi256EEEEEELi256ENS_10bfloat16_tEfNS_4arch4Sm90ELb0ELb0ELb0ELb1ELb0ELb0ELb0ELb1ELb1ELb0ELb0ELb0EEENS1_21CollectiveEpilogueFwdINS6_IJSA_SC_SB_EEES9_SE_SG_Li256ELb1ELb0ELb0ELb0EEENS1_36VarlenDynamicPersistentTileSchedulerILi128ELi80ELi256ELi32ELb0ELb0ELb1ELb0ELb1ELb1EEEEEEEEEvNT_6ParamsE)
        /*00bc*/ 	.word	0x00000000


	//----- nvinfo : EIATTR_REGCOUNT
	.align		4
.L_42:
        /*00c0*/ 	.byte	0x04, 0x2f
        /*00c2*/ 	.short	(.L_44 - .L_43)
	.align		4
.L_43:
        /*00c4*/ 	.word	index@(_ZN7cutlass13device_kernelIN5flash11enable_sm90INS1_16FlashAttnFwdSm90INS1_25CollectiveMainloopFwdSm90ILi2EN4cute5tupleIJNS5_1CILi2EEENS7_ILi1EEES9_EEENS6_IJNS7_ILi128EEENS7_ILi80EEENS7_ILi256EEEEEELi256ENS_10bfloat16_tEfNS_4arch4Sm90ELb0ELb0ELb0ELb0ELb0ELb0ELb0ELb1ELb1ELb0ELb0ELb0EEENS1_21CollectiveEpilogueFwdINS6_IJSB_SD_SC_EEESA_SF_SH_Li256ELb0ELb0ELb0ELb0EEENS1_29StaticPersistentTileSchedulerILb0EEEEEEEEEvNT_6ParamsE)
        /*00c8*/ 	.word	0x00000004


	//----- nvinfo : EIATTR_FRAME_SIZE
	.align		4
.L_44:
        /*00cc*/ 	.byte	0x04, 0x11
        /*00ce*/ 	.short	(.L_46 - .L_45)
	.align		4
.L_45:
        /*00d0*/ 	.word	index@(_ZN7cutlass13device_kernelIN5flash11enable_sm90INS1_16FlashAttnFwdSm90INS1_25CollectiveMainloopFwdSm90ILi2EN4cute5tupleIJNS5_1CILi2EEENS7_ILi1EEES9_EEENS6_IJNS7_ILi128EEENS7_ILi80EEENS7_ILi256EEEEEELi256ENS_10bfloat16_tEfNS_4arch4Sm90ELb0ELb0ELb0ELb0ELb0ELb0ELb0ELb1ELb1ELb0ELb0ELb0EEENS1_21CollectiveEpilogueFwdINS6_IJSB_SD_SC_EEESA_SF_SH_Li256ELb0ELb0ELb0ELb0EEENS1_29StaticPersistentTileSchedulerILb0EEEEEEEEEvNT_6ParamsE)
        /*00d4*/ 	.word	0x00000000


	//----- nvinfo : EIATTR_REGCOUNT
	.align		4
.L_46:
        /*00d8*/ 	.byte	0x04, 0x2f
        /*00da*/ 	.short	(.L_48 - .L_47)
	.align		4
.L_47:
        /*00dc*/ 	.word	index@(_ZN7cutlass13device_kernelIN5flash11enable_sm90INS1_16FlashAttnFwdSm90INS1_25CollectiveMainloopFwdSm90ILi2EN4cute5tupleIJNS5_1CILi1EEES8_S8_EEENS6_IJNS7_ILi128EEENS7_ILi80EEENS7_ILi256EEEEEELi256ENS_10bfloat16_tEfNS_4arch4Sm90ELb0ELb0ELb0ELb0ELb0ELb0ELb0ELb1ELb1ELb0ELb0ELb0EEENS1_21CollectiveEpilogueFwdINS6_IJSA_SC_SB_EEES9_SE_SG_Li256ELb0ELb0ELb0ELb0EEENS1_29StaticPersistentTileSchedulerILb0EEEEEEEEEvNT_6ParamsE)
        /*00e0*/ 	.word	0x00000004


	//----- nvinfo : EIATTR_FRAME_SIZE
	.align		4
.L_48:
        /*00e4*/ 	.byte	0x04, 0x11
        /*00e6*/ 	.short	(.L_50 - .L_49)
	.align		4
.L_49:
        /*00e8*/ 	.word	index@(_ZN7cutlass13device_kernelIN5flash11enable_sm90INS1_16FlashAttnFwdSm90INS1_25CollectiveMainloopFwdSm90ILi2EN4cute5tupleIJNS5_1CILi1EEES8_S8_EEENS6_IJNS7_ILi128EEENS7_ILi80EEENS7_ILi256EEEEEELi256ENS_10bfloat16_tEfNS_4arch4Sm90ELb0ELb0ELb0ELb0ELb0ELb0ELb0ELb1ELb1ELb0ELb0ELb0EEENS1_21CollectiveEpilogueFwdINS6_IJSA_SC_SB_EEES9_SE_SG_Li256ELb0ELb0ELb0ELb0EEENS1_29StaticPersistentTileSchedulerILb0EEEEEEEEEvNT_6ParamsE)
        /*00ec*/ 	.word	0x00000000


	//----- nvinfo : EIATTR_MIN_STACK_SIZE
	.align		4
.L_50:
        /*00f0*/ 	.byte	0x04, 0x12
        /*00f2*/ 	.short	(.L_52 - .L_51)
	.align		4
.L_51:
        /*00f4*/ 	.word	index@(_ZN7cutlass13device_kernelIN5flash11enable_sm90INS1_16FlashAttnFwdSm90INS1_25CollectiveMainloopFwdSm90ILi2EN4cute5tupleIJNS5_1CILi1EEES8_S8_EEENS6_IJNS7_ILi128EEENS7_ILi80EEENS7_ILi256EEEEEELi256ENS_10bfloat16_tEfNS_4arch4Sm90ELb0ELb0ELb0ELb0ELb0ELb0ELb0ELb1ELb1ELb0ELb0ELb0EEENS1_21CollectiveEpilogueFwdINS6_IJSA_SC_SB_EEES9_SE_SG_Li256ELb0ELb0ELb0ELb0EEENS1_29StaticPersistentTileSchedulerILb0EEEEEEEEEvNT_6ParamsE)
        /*00f8*/ 	.word	0x00000000


	//----- nvinfo : EIATTR_MIN_STACK_SIZE
	.align		4
.L_52:
        /*00fc*/ 	.byte	0x04, 0x12
        /*00fe*/ 	.short	(.L_54 - .L_53)
	.align		4
.L_53:
        /*0100*/ 	.word	index@(_ZN7cutlass13device_kernelIN5flash11enable_sm90INS1_16FlashAttnFwdSm90INS1_25CollectiveMainloopFwdSm90ILi2EN4cute5tupleIJNS5_1CILi2EEENS7_ILi1EEES9_EEENS6_IJNS7_ILi128EEENS7_ILi80EEENS7_ILi256EEEEEELi256ENS_10bfloat16_tEfNS_4arch4Sm90ELb0ELb0ELb0ELb0ELb0ELb0ELb0ELb1ELb1ELb0ELb0ELb0EEENS1_21CollectiveEpilogueFwdINS6_IJSB_SD_SC_EEESA_SF_SH_Li256ELb0ELb0ELb0ELb0EEENS1_29StaticPersistentTileSchedulerILb0EEEEEEEEEvNT_6ParamsE)
        /*0104*/ 	.word	0x00000000


	//----- nvinfo : EIATTR_MIN_STACK_SIZE
	.align		4
.L_54:
        /*0108*/ 	.byte	0x04, 0x12
        /*010a*/ 	.short	(.L_56 - .L_55)
	.align		4
.L_55:
        /*010c*/ 	.word	index@(_ZN7cutlass13device_kernelIN5flash11enable_sm90INS1_16FlashAttnFwdSm90INS1_25CollectiveMainloopFwdSm90ILi2EN4cute5tupleIJNS5_1CILi1EEES8_S8_EEENS6_IJNS7_ILi128EEENS7_ILi80EEENS7_ILi256EEEEEELi256ENS_10bfloat16_tEfNS_4arch4Sm90ELb0ELb0ELb0ELb1ELb0ELb0ELb0ELb1ELb1ELb0ELb0ELb0EEENS1_21CollectiveEpilogueFwdINS6_IJSA_SC_SB_EEES9_SE_SG_Li256ELb1ELb0ELb0ELb0EEENS1_36VarlenDynamicPersistentTileSchedulerILi128ELi80ELi256ELi32ELb0ELb0ELb1ELb0ELb1ELb1EEEEEEEEEvNT_6ParamsE)
        /*0110*/ 	.word	0x00000000


	//----- nvinfo : EIATTR_MIN_STACK_SIZE
	.align		4
.L_56:
        /*0114*/ 	.byte	0x04, 0x12
        /*0116*/ 	.short	(.L_58 - .L_57)
	.align		4
.L_57:
        /*0118*/ 	.word	index@(_ZN7cutlass13device_kernelIN5flash11enable_sm90INS1_16FlashAttnFwdSm90INS1_25CollectiveMainloopFwdSm90ILi2EN4cute5tupleIJNS5_1CILi1EEES8_S8_EEENS6_IJNS7_ILi128EEENS7_ILi80EEENS7_ILi256EEEEEELi256ENS_10bfloat16_tEfNS_4arch4Sm90ELb0ELb0ELb0ELb1ELb0ELb1ELb0ELb1ELb1ELb0ELb0ELb0EEENS1_21CollectiveEpilogueFwdINS6_IJSA_SC_SB_EEES9_SE_SG_Li256ELb1ELb0ELb0ELb0EEENS1_36VarlenDynamicPersistentTileSchedulerILi128ELi80ELi256ELi32ELb0ELb0ELb1ELb0ELb1ELb1EEEEEEEEEvNT_6ParamsE)
        /*011c*/ 	.word	0x00000000


	//----- nvinfo : EIATTR_MIN_STACK_SIZE
	.align		4
.L_58:
        /*0120*/ 	.byte	0x04, 0x12
        /*0122*/ 	.short	(.L_60 - .L_59)
	.align		4
.L_59:
        /*0124*/ 	.word	index@(_ZN7cutlass13device_kernelIN5flash11enable_sm90INS1_16FlashAttnFwdSm90INS1_25CollectiveMainloopFwdSm90ILi2EN4cute5tupleIJNS5_1CILi1EEES8_S8_EEENS6_IJNS7_ILi128EEENS7_ILi64EEENS7_ILi256EEEEEELi256ENS_10bfloat16_tEfNS_4arch4Sm90ELb0ELb1ELb0ELb0ELb0ELb0ELb0ELb1ELb1ELb0ELb0ELb0EEENS1_21CollectiveEpilogueFwdINS6_IJSA_SC_SB_EEES9_SE_SG_Li256ELb0ELb0ELb0ELb0EEENS1_30DynamicPersistentTileSchedulerILi256ELi32ELb0ELb0ELb1EEEEEEEEEvNT_6ParamsE)
        /*0128*/ 	.word	0x00000000


	//----- nvinfo : EIATTR_MIN_STACK_SIZE
	.align		4
.L_60:
        /*012c*/ 	.byte	0x04, 0x12
        /*012e*/ 	.short	(.L_62 - .L_61)
	.align		4
.L_61:
        /*0130*/ 	.word	index@(_ZN7cutlass13device_kernelIN5flash11enable_sm90INS1_16FlashAttnFwdSm90INS1_25CollectiveMainloopFwdSm90ILi2EN4cute5tupleIJNS5_1CILi1EEES8_S8_EEENS6_IJNS7_ILi128EEENS7_ILi64EEENS7_ILi256EEEEEELi256ENS_10bfloat16_tEfNS_4arch4Sm90ELb0ELb1ELb0ELb1ELb0ELb0ELb0ELb1ELb1ELb0ELb0ELb0EEENS1_21CollectiveEpilogueFwdINS6_IJSA_SC_SB_EEES9_SE_SG_Li256ELb1ELb0ELb0ELb0EEENS1_36VarlenDynamicPersistentTileSchedulerILi128ELi64ELi256ELi32ELb0ELb0ELb1ELb1ELb0ELb1EEEEEEEEEvNT_6ParamsE)
        /*0134*/ 	.word	0x00000000


	//----- nvinfo : EIATTR_MIN_STACK_SIZE
	.align		4
.L_62:
        /*0138*/ 	.byte	0x04, 0x12
        /*013a*/ 	.short	(.L_64 - .L_63)
	.align		4
.L_63:
        /*013c*/ 	.word	index@(_ZN7cutlass13device_kernelIN5flash11enable_sm90INS1_16FlashAttnFwdSm90INS1_25CollectiveMainloopFwdSm90ILi2EN4cute5tupleIJNS5_1CILi1EEES8_S8_EEENS6_IJNS7_ILi128EEENS7_ILi64EEENS7_ILi256EEEEEELi256ENS_10bfloat16_tEfNS_4arch4Sm90ELb0ELb1ELb0ELb1ELb0ELb1ELb0ELb1ELb1ELb0ELb0ELb0EEENS1_21CollectiveEpilogueFwdINS6_IJSA_SC_SB_EEES9_SE_SG_Li256ELb1ELb0ELb0ELb0EEENS1_36VarlenDynamicPersistentTileSchedulerILi128ELi64ELi256ELi32ELb0ELb0ELb1ELb1ELb0ELb1EEEEEEEEEvNT_6ParamsE)
        /*0140*/ 	.word	0x00000000


	//----- nvinfo : EIATTR_MIN_STACK_SIZE
	.align		4
.L_64:
        /*0144*/ 	.byte	0x04, 0x12
        /*0146*/ 	.short	(.L_66 - .L_65)
	.align		4
.L_65:
        /*0148*/ 	.word	index@(_ZN7cutlass13device_kernelIN5flash11enable_sm90INS1_16FlashAttnFwdSm90INS1_25CollectiveMainloopFwdSm90ILi2EN4cute5tupleIJNS5_1CILi1EEES8_S8_EEENS6_IJNS7_ILi128EEENS7_ILi80EEENS7_ILi256EEEEEELi256ENS_10bfloat16_tEfNS_4arch4Sm90ELb1ELb0ELb0ELb0ELb0ELb0ELb0ELb1ELb1ELb0ELb0ELb0EEENS1_21CollectiveEpilogueFwdINS6_IJSA_SC_SB_EEES9_SE_SG_Li256ELb0ELb0ELb0ELb0EEENS1_30DynamicPersistentTileSchedulerILi256ELi32ELb0ELb0ELb1EEEEEEEEEvNT_6ParamsE)
        /*014c*/ 	.word	0x00000000


	//----- nvinfo : EIATTR_MIN_STACK_SIZE
	.align		4
.L_66:
        /*0150*/ 	.byte	0x04, 0x12
        /*0152*/ 	.short	(.L_68 - .L_67)
	.align		4
.L_67:
        /*0154*/ 	.word	index@(_ZN7cutlass13device_kernelIN5flash11enable_sm90INS1_16FlashAttnFwdSm90INS1_25CollectiveMainloopFwdSm90ILi2EN4cute5tupleIJNS5_1CILi1EEES8_S8_EEENS6_IJNS7_ILi128EEENS7_ILi80EEENS7_ILi256EEEEEELi256ENS_10bfloat16_tEfNS_4arch4Sm90ELb1ELb0ELb0ELb1ELb0ELb0ELb0ELb1ELb1ELb0ELb0ELb0EEENS1_21CollectiveEpilogueFwdINS6_IJSA_SC_SB_EEES9_SE_SG_Li256ELb1ELb0ELb0ELb0EEENS1_36VarlenDynamicPersistentTileSchedulerILi128ELi80ELi256ELi32ELb0ELb0ELb1ELb1ELb1ELb1EEEEEEEEEvNT_6ParamsE)
        /*0158*/ 	.word	0x00000000


	//----- nvinfo : EIATTR_MIN_STACK_SIZE
	.align		4
.L_68:
        /*015c*/ 	.byte	0x04, 0x12
        /*015e*/ 	.short	(.L_70 - .L_69)
	.align		4
.L_69:
        /*0160*/ 	.word	index@(_ZN7cutlass13device_kernelIN5flash11enable_sm90INS1_16FlashAttnFwdSm90INS1_25CollectiveMainloopFwdSm90ILi2EN4cute5tupleIJNS5_1CILi1EEES8_S8_EEENS6_IJNS7_ILi128EEENS7_ILi80EEENS7_ILi256EEEEEELi256ENS_10bfloat16_tEfNS_4arch4Sm90ELb1ELb0ELb0ELb1ELb0ELb1ELb0ELb1ELb1ELb0ELb0ELb0EEENS1_21CollectiveEpilogueFwdINS6_IJSA_SC_SB_EEES9_SE_SG_Li256ELb1ELb0ELb0ELb0EEENS1_36VarlenDynamicPersistentTileSchedulerILi128ELi80ELi256ELi32ELb0ELb0ELb1ELb1ELb1ELb1EEEEEEEEEvNT_6ParamsE)
        /*0164*/ 	.word	0x00000000
.L_70:


//--------------------- .nv.compat                --------------------------
	.section	.nv.compat,"",@"SHT_CUDA_COMPAT_INFO"
	.align	4
        /*0000*/ 	.byte	0x02, 0x09, 0x01, 0x00, 0x02, 0x02, 0x01, 0x00, 0x02, 0x05, 0x05, 0x00, 0x03, 0x07, 0x01, 0x01
        /*0010*/ 	.byte	0x02, 0x03, 0x00, 0x00, 0x02, 0x06, 0x01, 0x00, 0x04, 0x0b, 0x08, 0x00, 0x00, 0x00, 0x00, 0x00
        /*0020*/ 	.byte	0x00, 0x00, 0x00, 0x00


//--------------------- .nv.info._ZN7cutlass13device_kernelIN5flash11enable_sm90INS1_16FlashAttnFwdSm90INS1_25CollectiveMainloopFwdSm90ILi2EN4cute5tupleIJNS5_1CILi1EEES8_S8_EEENS6_IJNS7_ILi128EEENS7_ILi80EEENS7_ILi256EEEEEELi256ENS_10bfloat16_tEfNS_4arch4Sm90ELb0ELb0ELb0ELb0ELb0ELb0ELb0ELb1ELb1ELb0ELb0ELb0EEENS1_21CollectiveEpilogueFwdINS6_IJSA_SC_SB_EEES9_SE_SG_Li256ELb0ELb0ELb0ELb0EEENS1_29StaticPersistentTileSchedulerILb0EEEEEEEEEvNT_6ParamsE --------------------------
	.section	.nv.info._ZN7cutlass13device_kernelIN5flash11enable_sm90INS1_16FlashAttnFwdSm90INS1_25CollectiveMainloopFwdSm90ILi2EN4cute5tupleIJNS5_1CILi1EEES8_S8_EEENS6_IJNS7_ILi128EEENS7_ILi80EEENS7_ILi256EEEEEELi256ENS_10bfloat16_tEfNS_4arch4Sm90ELb0ELb0ELb0ELb0ELb0ELb0ELb0ELb1ELb1ELb0ELb0ELb0EEENS1_21CollectiveEpilogueFwdINS6_IJSA_SC_SB_EEES9_SE_SG_Li256ELb0ELb0ELb0ELb0EEENS1_29StaticPersistentTileSchedulerILb0EEEEEEEEEvNT_6ParamsE,"",@"SHT_CUDA_INFO"
	.sectionflags	@""
	.align	4


	//----- nvinfo : EIATTR_CUDA_API_VERSION
	.align		4
        /*0000*/ 	.byte	0x04, 0x37
        /*0002*/ 	.short	(.L_72 - .L_71)
.L_71:
        /*0004*/ 	.word	0x00000082


	//----- nvinfo : EIATTR_KPARAM_INFO
	.align		4
.L_72:
        /*0008*/ 	.byte	0x04, 0x17
        /*000a*/ 	.short	(.L_74 - .L_73)
.L_73:
        /*000c*/ 	.word	0x00000000
        /*0010*/ 	.short	0x0000
        /*0012*/ 	.short	0x0000
        /*0014*/ 	.byte	0x00, 0xf0, 0x01, 0x2e


	//----- nvinfo : EIATTR_SPARSE_MMA_MASK
	.align		4
.L_74:
        /*0018*/ 	.byte	0x03, 0x50
        /*001a*/ 	.short	0x0000


	//----- nvinfo : EIATTR_MAXREG_COUNT
	.align		4
        /*001c*/ 	.byte	0x03, 0x1b
        /*001e*/ 	.short	0x00a8


	//----- nvinfo : EIATTR_MERCURY_ISA_VERSION
	.align		4
        /*0020*/ 	.byte	0x03, 0x5f
        /*0022*/ 	.short	0x0101


	//----- nvinfo : EIATTR_VRC_CTA_INIT_COUNT
	.align		4
        /*0024*/ 	.byte	0x02, 0x4a
	.zero		1
	.zero		1


	//----- nvinfo : EIATTR_EXIT_INSTR_OFFSETS
	.align		4
        /*0028*/ 	.byte	0x04, 0x1c
        /*002a*/ 	.short	(.L_76 - .L_75)


	//   ....[0]....
.L_75:
        /*002c*/ 	.word	0x00000010


	//----- nvinfo : EIATTR_MAX_THREADS
	.align		4
.L_76:
        /*0030*/ 	.byte	0x04, 0x05
        /*0032*/ 	.short	(.L_78 - .L_77)
.L_77:
        /*0034*/ 	.word	0x00000180
        /*0038*/ 	.word	0x00000001
        /*003c*/ 	.word	0x00000001


	//----- nvinfo : EIATTR_CBANK_PARAM_SIZE
	.align		4
.L_78:
        /*0040*/ 	.byte	0x03, 0x19
        /*0042*/ 	.short	0x0b80


	//----- nvinfo : EIATTR_PARAM_CBANK
	.align		4
        /*0044*/ 	.byte	0x04, 0x0a
        /*0046*/ 	.short	(.L_80 - .L_79)
	.align		4
.L_79:
        /*0048*/ 	.word	index@(.nv.constant0._ZN7cutlass13device_kernelIN5flash11enable_sm90INS1_16FlashAttnFwdSm90INS1_25CollectiveMainloopFwdSm90ILi2EN4cute5tupleIJNS5_1CILi1EEES8_S8_EEENS6_IJNS7_ILi128EEENS7_ILi80EEENS7_ILi256EEEEEELi256ENS_10bfloat16_tEfNS_4arch4Sm90ELb0ELb0ELb0ELb0ELb0ELb0ELb0ELb1ELb1ELb0ELb0ELb0EEENS1_21CollectiveEpilogueFwdINS6_IJSA_SC_SB_EEES9_SE_SG_Li256ELb0ELb0ELb0ELb0EEENS1_29StaticPersistentTileSchedulerILb0EEEEEEEEEvNT_6ParamsE)
        /*004c*/ 	.short	0x0380
        /*004e*/ 	.short	0x0b80


	//----- nvinfo : EIATTR_SW_WAR
	.align		4
.L_80:
        /*0050*/ 	.byte	0x04, 0x36
        /*0052*/ 	.short	(.L_82 - .L_81)
.L_81:
        /*0054*/ 	.word	0x00000008
.L_82:


//--------------------- .nv.info._ZN7cutlass13device_kernelIN5flash11enable_sm90INS1_16FlashAttnFwdSm90INS1_25CollectiveMainloopFwdSm90ILi2EN4cute5tupleIJNS5_1CILi2EEENS7_ILi1EEES9_EEENS6_IJNS7_ILi128EEENS7_ILi80EEENS7_ILi256EEEEEELi256ENS_10bfloat16_tEfNS_4arch4Sm90ELb0ELb0ELb0ELb0ELb0ELb0ELb0ELb1ELb1ELb0ELb0ELb0EEENS1_21CollectiveEpilogueFwdINS6_IJSB_SD_SC_EEESA_SF_SH_Li256ELb0ELb0ELb0ELb0EEENS1_29StaticPersistentTileSchedulerILb0EEEEEEEEEvNT_6ParamsE --------------------------
	.section	.nv.info._ZN7cutlass13device_kernelIN5flash11enable_sm90INS1_16FlashAttnFwdSm90INS1_25CollectiveMainloopFwdSm90ILi2EN4cute5tupleIJNS5_1CILi2EEENS7_ILi1EEES9_EEENS6_IJNS7_ILi128EEENS7_ILi80EEENS7_ILi256EEEEEELi256ENS_10bfloat16_tEfNS_4arch4Sm90ELb0ELb0ELb0ELb0ELb0ELb0ELb0ELb1ELb1ELb0ELb0ELb0EEENS1_21CollectiveEpilogueFwdINS6_IJSB_SD_SC_EEESA_SF_SH_Li256ELb0ELb0ELb0ELb0EEENS1_29StaticPersistentTileSchedulerILb0EEEEEEEEEvNT_6ParamsE,"",@"SHT_CUDA_INFO"
	.sectionflags	@""
	.align	4


	//----- nvinfo : EIATTR_CUDA_API_VERSION
	.align		4
        /*0000*/ 	.byte	0x04, 0x37
        /*0002*/ 	.short	(.L_84 - .L_83)
.L_83:
        /*0004*/ 	.word	0x00000082


	//----- nvinfo : EIATTR_KPARAM_INFO
	.align		4
.L_84:
        /*0008*/ 	.byte	0x04, 0x17
        /*000a*/ 	.short	(.L_86 - .L_85)
.L_85:
        /*000c*/ 	.word	0x00000000
        /*0010*/ 	.short	0x0000
        /*0012*/ 	.short	0x0000
        /*0014*/ 	.byte	0x00, 0xf0, 0x01, 0x2e


	//----- nvinfo : EIATTR_SPARSE_MMA_MASK
	.align		4
.L_86:
        /*0018*/ 	.byte	0x03, 0x50
        /*001a*/ 	.short	0x0000


	//----- nvinfo : EIATTR_MAXREG_COUNT
	.align		4
        /*001c*/ 	.byte	0x03, 0x1b
        /*001e*/ 	.short	0x00a8


	//----- nvinfo : EIATTR_MERCURY_ISA_VERSION
	.align		4
        /*0020*/ 	.byte	0x03, 0x5f
        /*0022*/ 	.short	0x0101


	//----- nvinfo : EIATTR_VRC_CTA_INIT_COUNT
	.align		4
        /*0024*/ 	.byte	0x02, 0x4a
	.zero		1
	.zero		1


	//----- nvinfo : EIATTR_EXIT_INSTR_OFFSETS
	.align		4
        /*0028*/ 	.byte	0x04, 0x1c
        /*002a*/ 	.short	(.L_88 - .L_87)


	//   ....[0]....
.L_87:
        /*002c*/ 	.word	0x00000010


	//----- nvinfo : EIATTR_MAX_THREADS
	.align		4
.L_88:
        /*0030*/ 	.byte	0x04, 0x05
        /*0032*/ 	.short	(.L_90 - .L_89)
.L_89:
        /*0034*/ 	.word	0x00000180
        /*0038*/ 	.word	0x00000001
        /*003c*/ 	.word	0x00000001


	//----- nvinfo : EIATTR_CBANK_PARAM_SIZE
	.align		4
.L_90:
        /*0040*/ 	.byte	0x03, 0x19
        /*0042*/ 	.short	0x0b80


	//----- nvinfo : EIATTR_PARAM_CBANK
	.align		4
        /*0044*/ 	.byte	0x04, 0x0a
        /*0046*/ 	.short	(.L_92 - .L_91)
	.align		4
.L_91:
        /*0048*/ 	.word	index@(.nv.constant0._ZN7cutlass13device_kernelIN5flash11enable_sm90INS1_16FlashAttnFwdSm90INS1_25CollectiveMainloopFwdSm90ILi2EN4cute5tupleIJNS5_1CILi2EEENS7_ILi1EEES9_EEENS6_IJNS7_ILi128EEENS7_ILi80EEENS7_ILi256EEEEEELi256ENS_10bfloat16_tEfNS_4arch4Sm90ELb0ELb0ELb0ELb0ELb0ELb0ELb0ELb1ELb1ELb0ELb0ELb0EEENS1_21CollectiveEpilogueFwdINS6_IJSB_SD_SC_EEESA_SF_SH_Li256ELb0ELb0ELb0ELb0EEENS1_29StaticPersistentTileSchedulerILb0EEEEEEEEEvNT_6ParamsE)
        /*004c*/ 	.short	0x0380
        /*004e*/ 	.short	0x0b80


	//----- nvinfo : EIATTR_SW_WAR
	.align		4
.L_92:
        /*0050*/ 	.byte	0x04, 0x36
        /*0052*/ 	.short	(.L_94 - .L_93)
.L_93:
        /*0054*/ 	.word	0x00000008
.L_94:


//--------------------- .nv.info._ZN7cutlass13device_kernelIN5flash11enable_sm90INS1_16FlashAttnFwdSm90INS1_25CollectiveMainloopFwdSm90ILi2EN4cute5tupleIJNS5_1CILi1EEES8_S8_EEENS6_IJNS7_ILi128EEENS7_ILi80EEENS7_ILi256EEEEEELi256ENS_10bfloat16_tEfNS_4arch4Sm90ELb0ELb0ELb0ELb1ELb0ELb0ELb0ELb1ELb1ELb0ELb0ELb0EEENS1_21CollectiveEpilogueFwdINS6_IJSA_SC_SB_EEES9_SE_SG_Li256ELb1ELb0ELb0ELb0EEENS1_36VarlenDynamicPersistentTileSchedulerILi128ELi80ELi256ELi32ELb0ELb0ELb1ELb0ELb1ELb1EEEEEEEEEvNT_6ParamsE --------------------------
	.section	.nv.info._ZN7cutlass13device_kernelIN5flash11enable_sm90INS1_16FlashAttnFwdSm90INS1_25CollectiveMainloopFwdSm90ILi2EN4cute5tupleIJNS5_1CILi1EEES8_S8_EEENS6_IJNS7_ILi128EEENS7_ILi80EEENS7_ILi256EEEEEELi256ENS_10bfloat16_tEfNS_4arch4Sm90ELb0ELb0ELb0ELb1ELb0ELb0ELb0ELb1ELb1ELb0ELb0ELb0EEENS1_21CollectiveEpilogueFwdINS6_IJSA_SC_SB_EEES9_SE_SG_Li256ELb1ELb0ELb0ELb0EEENS1_36VarlenDynamicPersistentTileSchedulerILi128ELi80ELi256ELi32ELb0ELb0ELb1ELb0ELb1ELb1EEEEEEEEEvNT_6ParamsE,"",@"SHT_CUDA_INFO"
	.sectionflags	@""
	.align	4


	//----- nvinfo : EIATTR_CUDA_API_VERSION
	.align		4
        /*0000*/ 	.byte	0x04, 0x37
        /*0002*/ 	.short	(.L_96 - .L_95)
.L_95:
        /*0004*/ 	.word	0x00000082


	//----- nvinfo : EIATTR_KPARAM_INFO
	.align		4
.L_96:
        /*0008*/ 	.byte	0x04, 0x17
        /*000a*/ 	.short	(.L_98 - .L_97)
.L_97:
        /*000c*/ 	.word	0x00000000
        /*0010*/ 	.short	0x0000
        /*0012*/ 	.short	0x0000
        /*0014*/ 	.byte	0x00, 0xf0, 0x01, 0x28


	//----- nvinfo : EIATTR_SPARSE_MMA_MASK
	.align		4
.L_98:
        /*0018*/ 	.byte	0x03, 0x50
        /*001a*/ 	.short	0x0000


	//----- nvinfo : EIATTR_MAXREG_COUNT
	.align		4
        /*001c*/ 	.byte	0x03, 0x1b
        /*001e*/ 	.short	0x00a8


	//----- nvinfo : EIATTR_MERCURY_ISA_VERSION
	.align		4
        /*0020*/ 	.byte	0x03, 0x5f
        /*0022*/ 	.short	0x0101


	//----- nvinfo : EIATTR_VRC_CTA_INIT_COUNT
	.align		4
        /*0024*/ 	.byte	0x02, 0x4a
	.zero		1
	.zero		1


	//----- nvinfo : EIATTR_EXIT_INSTR_OFFSETS
	.align		4
        /*0028*/ 	.byte	0x04, 0x1c
        /*002a*/ 	.short	(.L_100 - .L_99)


	//   ....[0]....
.L_99:
        /*002c*/ 	.word	0x00000010


	//----- nvinfo : EIATTR_MAX_THREADS
	.align		4
.L_100:
        /*0030*/ 	.byte	0x04, 0x05
        /*0032*/ 	.short	(.L_102 - .L_101)
.L_101:
        /*0034*/ 	.word	0x00000180
        /*0038*/ 	.word	0x00000001
        /*003c*/ 	.word	0x00000001


	//----- nvinfo : EIATTR_CBANK_PARAM_SIZE
	.align		4
.L_102:
        /*0040*/ 	.byte	0x03, 0x19
        /*0042*/ 	.short	0x0a00


	//----- nvinfo : EIATTR_PARAM_CBANK
	.align		4
        /*0044*/ 	.byte	0x04, 0x0a
        /*0046*/ 	.short	(.L_104 - .L_103)
	.align		4
.L_103:
        /*0048*/ 	.word	index@(.nv.constant0._ZN7cutlass13device_kernelIN5flash11enable_sm90INS1_16FlashAttnFwdSm90INS1_25CollectiveMainloopFwdSm90ILi2EN4cute5tupleIJNS5_1CILi1EEES8_S8_EEENS6_IJNS7_ILi128EEENS7_ILi80EEENS7_ILi256EEEEEELi256ENS_10bfloat16_tEfNS_4arch4Sm90ELb0ELb0ELb0ELb1ELb0ELb0ELb0ELb1ELb1ELb0ELb0ELb0EEENS1_21CollectiveEpilogueFwdINS6_IJSA_SC_SB_EEES9_SE_SG_Li256ELb1ELb0ELb0ELb0EEENS1_36VarlenDynamicPersistentTileSchedulerILi128ELi80ELi256ELi32ELb0ELb0ELb1ELb0ELb1ELb1EEEEEEEEEvNT_6ParamsE)
        /*004c*/ 	.short	0x0380
        /*004e*/ 	.short	0x0a00


	//----- nvinfo : EIATTR_SW_WAR
	.align		4
.L_104:
        /*0050*/ 	.byte	0x04, 0x36
        /*0052*/ 	.short	(.L_106 - .L_105)
.L_105:
        /*0054*/ 	.word	0x00000008
.L_106:


//--------------------- .nv.info._ZN7cutlass13device_kernelIN5flash11enable_sm90INS1_16FlashAttnFwdSm90INS1_25CollectiveMainloopFwdSm90ILi2EN4cute5tupleIJNS5_1CILi1EEES8_S8_EEENS6_IJNS7_ILi128EEENS7_ILi80EEENS7_ILi256EEEEEELi256ENS_10bfloat16_tEfNS_4arch4Sm90ELb0ELb0ELb0ELb1ELb0ELb1ELb0ELb1ELb1ELb0ELb0ELb0EEENS1_21CollectiveEpilogueFwdINS6_IJSA_SC_SB_EEES9_SE_SG_Li256ELb1ELb0ELb0ELb0EEENS1_36VarlenDynamicPersistentTileSchedulerILi128ELi80ELi256ELi32ELb0ELb0ELb1ELb0ELb1ELb1EEEEEEEEEvNT_6ParamsE --------------------------
	.section	.nv.info._ZN7cutlass13device_kernelIN5flash11enable_sm90INS1_16FlashAttnFwdSm90INS1_25CollectiveMainloopFwdSm90ILi2EN4cute5tupleIJNS5_1CILi1EEES8_S8_EEENS6_IJNS7_ILi128EEENS7_ILi80EEENS7_ILi256EEEEEELi256ENS_10bfloat16_tEfNS_4arch4Sm90ELb0ELb0ELb0ELb1ELb0ELb1ELb0ELb1ELb1ELb0ELb0ELb0EEENS1_21CollectiveEpilogueFwdINS6_IJSA_SC_SB_EEES9_SE_SG_Li256ELb1ELb0ELb0ELb0EEENS1_36VarlenDynamicPersistentTileSchedulerILi128ELi80ELi256ELi32ELb0ELb0ELb1ELb0ELb1ELb1EEEEEEEEEvNT_6ParamsE,"",@"SHT_CUDA_INFO"
	.sectionflags	@""
	.align	4


	//----- nvinfo : EIATTR_CUDA_API_VERSION
	.align		4
        /*0000*/ 	.byte	0x04, 0x37
        /*0002*/ 	.short	(.L_108 - .L_107)
.L_107:
        /*0004*/ 	.word	0x00000082


	//----- nvinfo : EIATTR_KPARAM_INFO
	.align		4
.L_108:
        /*0008*/ 	.byte	0x04, 0x17
        /*000a*/ 	.short	(.L_110 - .L_109)
.L_109:
        /*000c*/ 	.word	0x00000000
        /*0010*/ 	.short	0x0000
        /*0012*/ 	.short	0x0000
        /*0014*/ 	.byte	0x00, 0xf0, 0x01, 0x28


	//----- nvinfo : EIATTR_SPARSE_MMA_MASK
	.align		4
.L_110:
        /*0018*/ 	.byte	0x03, 0x50
        /*001a*/ 	.short	0x0000


	//----- nvinfo : EIATTR_MAXREG_COUNT
	.align		4
        /*001c*/ 	.byte	0x03, 0x1b
        /*001e*/ 	.short	0x00a8


	//----- nvinfo : EIATTR_MERCURY_ISA_VERSION
	.align		4
        /*0020*/ 	.byte	0x03, 0x5f
        /*0022*/ 	.short	0x0101


	//----- nvinfo : EIATTR_VRC_CTA_INIT_COUNT
	.align		4
        /*0024*/ 	.byte	0x02, 0x4a
	.zero		1
	.zero		1


	//----- nvinfo : EIATTR_EXIT_INSTR_OFFSETS
	.align		4
        /*0028*/ 	.byte	0x04, 0x1c
        /*002a*/ 	.short	(.L_112 - .L_111)


	//   ....[0]....
.L_111:
        /*002c*/ 	.word	0x00000010


	//----- nvinfo : EIATTR_MAX_THREADS
	.align		4
.L_112:
        /*0030*/ 	.byte	0x04, 0x05
        /*0032*/ 	.short	(.L_114 - .L_113)
.L_113:
        /*0034*/ 	.word	0x00000180
        /*0038*/ 	.word	0x00000001
        /*003c*/ 	.word	0x00000001


	//----- nvinfo : EIATTR_CBANK_PARAM_SIZE
	.align		4
.L_114:
        /*0040*/ 	.byte	0x03, 0x19
        /*0042*/ 	.short	0x0a00


	//----- nvinfo : EIATTR_PARAM_CBANK
	.align		4
        /*0044*/ 	.byte	0x04, 0x0a
        /*0046*/ 	.short	(.L_116 - .L_115)
	.align		4
.L_115:
        /*0048*/ 	.word	index@(.nv.constant0._ZN7cutlass13device_kernelIN5flash11enable_sm90INS1_16FlashAttnFwdSm90INS1_25CollectiveMainloopFwdSm90ILi2EN4cute5tupleIJNS5_1CILi1EEES8_S8_EEENS6_IJNS7_ILi128EEENS7_ILi80EEENS7_ILi256EEEEEELi256ENS_10bfloat16_tEfNS_4arch4Sm90ELb0ELb0ELb0ELb1ELb0ELb1ELb0ELb1ELb1ELb0ELb0ELb0EEENS1_21CollectiveEpilogueFwdINS6_IJSA_SC_SB_EEES9_SE_SG_Li256ELb1ELb0ELb0ELb0EEENS1_36VarlenDynamicPersistentTileSchedulerILi128ELi80ELi256ELi32ELb0ELb0ELb1ELb0ELb1ELb1EEEEEEEEEvNT_6ParamsE)
        /*004c*/ 	.short	0x0380
        /*004e*/ 	.short	0x0a00


	//----- nvinfo : EIATTR_SW_WAR
	.align		4
.L_116:
        /*0050*/ 	.byte	0x04, 0x36
        /*0052*/ 	.short	(.L_118 - .L_117)
.L_117:
        /*0054*/ 	.word	0x00000008
.L_118:


//--------------------- .nv.info._ZN7cutlass13device_kernelIN5flash11enable_sm90INS1_16FlashAttnFwdSm90INS1_25CollectiveMainloopFwdSm90ILi2EN4cute5tupleIJNS5_1CILi1EEES8_S8_EEENS6_IJNS7_ILi128EEENS7_ILi64EEENS7_ILi256EEEEEELi256ENS_10bfloat16_tEfNS_4arch4Sm90ELb0ELb1ELb0ELb0ELb0ELb0ELb0ELb1ELb1ELb0ELb0ELb0EEENS1_21CollectiveEpilogueFwdINS6_IJSA_SC_SB_EEES9_SE_SG_Li256ELb0ELb0ELb0ELb0EEENS1_30DynamicPersistentTileSchedulerILi256ELi32ELb0ELb0ELb1EEEEEEEEEvNT_6ParamsE --------------------------
	.section	.nv.info._ZN7cutlass13device_kernelIN5flash11enable_sm90INS1_16FlashAttnFwdSm90INS1_25CollectiveMainloopFwdSm90ILi2EN4cute5tupleIJNS5_1CILi1EEES8_S8_EEENS6_IJNS7_ILi128EEENS7_ILi64EEENS7_ILi256EEEEEELi256ENS_10bfloat16_tEfNS_4arch4Sm90ELb0ELb1ELb0ELb0ELb0ELb0ELb0ELb1ELb1ELb0ELb0ELb0EEENS1_21CollectiveEpilogueFwdINS6_IJSA_SC_SB_EEES9_SE_SG_Li256ELb0ELb0ELb0ELb0EEENS1_30DynamicPersistentTileSchedulerILi256ELi32ELb0ELb0ELb1EEEEEEEEEvNT_6ParamsE,"",@"SHT_CUDA_INFO"
	.sectionflags	@""
	.align	4


	//----- nvinfo : EIATTR_CUDA_API_VERSION
	.align		4
        /*0000*/ 	.byte	0x04, 0x37
        /*0002*/ 	.short	(.L_120 - .L_119)
.L_119:
        /*0004*/ 	.word	0x00000082


	//----- nvinfo : EIATTR_KPARAM_INFO
	.align		4
.L_120:
        /*0008*/ 	.byte	0x04, 0x17
        /*000a*/ 	.short	(.L_122 - .L_121)
.L_121:
        /*000c*/ 	.word	0x00000000
        /*0010*/ 	.short	0x0000
        /*0012*/ 	.short	0x0000
        /*0014*/ 	.byte	0x00, 0xf0, 0x01, 0x2e


	//----- nvinfo : EIATTR_SPARSE_MMA_MASK
	.align		4
.L_122:
        /*0018*/ 	.byte	0x03, 0x50
        /*001a*/ 	.short	0x0000


	//----- nvinfo : EIATTR_MAXREG_COUNT
	.align		4
        /*001c*/ 	.byte	0x03, 0x1b
        /*001e*/ 	.short	0x00a8


	//----- nvinfo : EIATTR_MERCURY_ISA_VERSION
	.align		4
        /*0020*/ 	.byte	0x03, 0x5f
        /*0022*/ 	.short	0x0101


	//----- nvinfo : EIATTR_VRC_CTA_INIT_COUNT
	.align		4
        /*0024*/ 	.byte	0x02, 0x4a
	.zero		1
	.zero		1


	//----- nvinfo : EIATTR_EXIT_INSTR_OFFSETS
	.align		4
        /*0028*/ 	.byte	0x04, 0x1c
        /*002a*/ 	.short	(.L_124 - .L_123)


	//   ....[0]....
.L_123:
        /*002c*/ 	.word	0x00000010


	//----- nvinfo : EIATTR_MAX_THREADS
	.align		4
.L_124:
        /*0030*/ 	.byte	0x04, 0x05
        /*0032*/ 	.short	(.L_126 - .L_125)
.L_125:
        /*0034*/ 	.word	0x00000180
        /*0038*/ 	.word	0x00000001
        /*003c*/ 	.word	0x00000001


	//----- nvinfo : EIATTR_CBANK_PARAM_SIZE
	.align		4
.L_126:
        /*0040*/ 	.byte	0x03, 0x19
        /*0042*/ 	.short	0x0b80


	//----- nvinfo : EIATTR_PARAM_CBANK
	.align		4
        /*0044*/ 	.byte	0x04, 0x0a
        /*0046*/ 	.short	(.L_128 - .L_127)
	.align		4
.L_127:
        /*0048*/ 	.word	index@(.nv.constant0._ZN7cutlass13device_kernelIN5flash11enable_sm90INS1_16FlashAttnFwdSm90INS1_25CollectiveMainloopFwdSm90ILi2EN4cute5tupleIJNS5_1CILi1EEES8_S8_EEENS6_IJNS7_ILi128EEENS7_ILi64EEENS7_ILi256EEEEEELi256ENS_10bfloat16_tEfNS_4arch4Sm90ELb0ELb1ELb0ELb0ELb0ELb0ELb0ELb1ELb1ELb0ELb0ELb0EEENS1_21CollectiveEpilogueFwdINS6_IJSA_SC_SB_EEES9_SE_SG_Li256ELb0ELb0ELb0ELb0EEENS1_30DynamicPersistentTileSchedulerILi256ELi32ELb0ELb0ELb1EEEEEEEEEvNT_6ParamsE)
        /*004c*/ 	.short	0x0380
        /*004e*/ 	.short	0x0b80


	//----- nvinfo : EIATTR_SW_WAR
	.align		4
.L_128:
        /*0050*/ 	.byte	0x04, 0x36
        /*0052*/ 	.short	(.L_130 - .L_129)
.L_129:
        /*0054*/ 	.word	0x00000008
.L_130:


//--------------------- .nv.info._ZN7cutlass13device_kernelIN5flash11enable_sm90INS1_16FlashAttnFwdSm90INS1_25CollectiveMainloopFwdSm90ILi2EN4cute5tupleIJNS5_1CILi1EEES8_S8_EEENS6_IJNS7_ILi128EEENS7_ILi64EEENS7_ILi256EEEEEELi256ENS_10bfloat16_tEfNS_4arch4Sm90ELb0ELb1ELb0ELb1ELb0ELb0ELb0ELb1ELb1ELb0ELb0ELb0EEENS1_21CollectiveEpilogueFwdINS6_IJSA_SC_SB_EEES9_SE_SG_Li256ELb1ELb0ELb0ELb0EEENS1_36VarlenDynamicPersistentTileSchedulerILi128ELi64ELi256ELi32ELb0ELb0ELb1ELb1ELb0ELb1EEEEEEEEEvNT_6ParamsE --------------------------
	.section	.nv.info._ZN7cutlass13device_kernelIN5flash11enable_sm90INS1_16FlashAttnFwdSm90INS1_25CollectiveMainloopFwdSm90ILi2EN4cute5tupleIJNS5_1CILi1EEES8_S8_EEENS6_IJNS7_ILi128EEENS7_ILi64EEENS7_ILi256EEEEEELi256ENS_10bfloat16_tEfNS_4arch4Sm90ELb0ELb1ELb0ELb1ELb0ELb0ELb0ELb1ELb1ELb0ELb0ELb0EEENS1_21CollectiveEpilogueFwdINS6_IJSA_SC_SB_EEES9_SE_SG_Li256ELb1ELb0ELb0ELb0EEENS1_36VarlenDynamicPersistentTileSchedulerILi128ELi64ELi256ELi32ELb0ELb0ELb1ELb1ELb0ELb1EEEEEEEEEvNT_6ParamsE,"",@"SHT_CUDA_INFO"
	.sectionflags	@""
	.align	4


	//----- nvinfo : EIATTR_CUDA_API_VERSION
	.align		4
        /*0000*/ 	.byte	0x04, 0x37
        /*0002*/ 	.short	(.L_132 - .L_131)
.L_131:
        /*0004*/ 	.word	0x00000082


	//----- nvinfo : EIATTR_KPARAM_INFO
	.align		4
.L_132:
        /*0008*/ 	.byte	0x04, 0x17
        /*000a*/ 	.short	(.L_134 - .L_133)
.L_133:
        /*000c*/ 	.word	0x00000000
        /*0010*/ 	.short	0x0000
        /*0012*/ 	.short	0x0000
        /*0014*/ 	.byte	0x00, 0xf0, 0x01, 0x28


	//----- nvinfo : EIATTR_SPARSE_MMA_MASK
	.align		4
.L_134:
        /*0018*/ 	.byte	0x03, 0x50
        /*001a*/ 	.short	0x0000


	//----- nvinfo : EIATTR_MAXREG_COUNT
	.align		4
        /*001c*/ 	.byte	0x03, 0x1b
        /*001e*/ 	.short	0x00a8


	//----- nvinfo : EIATTR_MERCURY_ISA_VERSION
	.align		4
        /*0020*/ 	.byte	0x03, 0x5f
        /*0022*/ 	.short	0x0101


	//----- nvinfo : EIATTR_VRC_CTA_INIT_COUNT
	.align		4
        /*0024*/ 	.byte	0x02, 0x4a
	.zero		1
	.zero		1


	//----- nvinfo : EIATTR_EXIT_INSTR_OFFSETS
	.align		4
        /*0028*/ 	.byte	0x04, 0x1c
        /*002a*/ 	.short	(.L_136 - .L_135)


	//   ....[0]....
.L_135:
        /*002c*/ 	.word	0x00000010


	//----- nvinfo : EIATTR_MAX_THREADS
	.align		4
.L_136:
        /*0030*/ 	.byte	0x04, 0x05
        /*0032*/ 	.short	(.L_138 - .L_137)
.L_137:
        /*0034*/ 	.word	0x00000180
        /*0038*/ 	.word	0x00000001
        /*003c*/ 	.word	0x00000001


	//----- nvinfo : EIATTR_CBANK_PARAM_SIZE
	.align		4
.L_138:
        /*0040*/ 	.byte	0x03, 0x19
        /*0042*/ 	.short	0x0a00


	//----- nvinfo : EIATTR_PARAM_CBANK
	.align		4
        /*0044*/ 	.byte	0x04, 0x0a
        /*0046*/ 	.short	(.L_140 - .L_139)
	.align		4
.L_139:
        /*0048*/ 	.word	index@(.nv.constant0._ZN7cutlass13device_kernelIN5flash11enable_sm90INS1_16FlashAttnFwdSm90INS1_25CollectiveMainloopFwdSm90ILi2EN4cute5tupleIJNS5_1CILi1EEES8_S8_EEENS6_IJNS7_ILi128EEENS7_ILi64EEENS7_ILi256EEEEEELi256ENS_10bfloat16_tEfNS_4arch4Sm90ELb0ELb1ELb0ELb1ELb0ELb0ELb0ELb1ELb1ELb0ELb0ELb0EEENS1_21CollectiveEpilogueFwdINS6_IJSA_SC_SB_EEES9_SE_SG_Li256ELb1ELb0ELb0ELb0EEENS1_36VarlenDynamicPersistentTileSchedulerILi128ELi64ELi256ELi32ELb0ELb0ELb1ELb1ELb0ELb1EEEEEEEEEvNT_6ParamsE)
        /*004c*/ 	.short	0x0380
        /*004e*/ 	.short	0x0a00


	//----- nvinfo : EIATTR_SW_WAR
	.align		4
.L_140:
        /*0050*/ 	.byte	0x04, 0x36
        /*0052*/ 	.short	(.L_142 - .L_141)
.L_141:
        /*0054*/ 	.word	0x00000008
.L_142:


//--------------------- .nv.info._ZN7cutlass13device_kernelIN5flash11enable_sm90INS1_16FlashAttnFwdSm90INS1_25CollectiveMainloopFwdSm90ILi2EN4cute5tupleIJNS5_1CILi1EEES8_S8_EEENS6_IJNS7_ILi128EEENS7_ILi64EEENS7_ILi256EEEEEELi256ENS_10bfloat16_tEfNS_4arch4Sm90ELb0ELb1ELb0ELb1ELb0ELb1ELb0ELb1ELb1ELb0ELb0ELb0EEENS1_21CollectiveEpilogueFwdINS6_IJSA_SC_SB_EEES9_SE_SG_Li256ELb1ELb0ELb0ELb0EEENS1_36VarlenDynamicPersistentTileSchedulerILi128ELi64ELi256ELi32ELb0ELb0ELb1ELb1ELb0ELb1EEEEEEEEEvNT_6ParamsE --------------------------
	.section	.nv.info._ZN7cutlass13device_kernelIN5flash11enable_sm90INS1_16FlashAttnFwdSm90INS1_25CollectiveMainloopFwdSm90ILi2EN4cute5tupleIJNS5_1CILi1EEES8_S8_EEENS6_IJNS7_ILi128EEENS7_ILi64EEENS7_ILi256EEEEEELi256ENS_10bfloat16_tEfNS_4arch4Sm90ELb0ELb1ELb0ELb1ELb0ELb1ELb0ELb1ELb1ELb0ELb0ELb0EEENS1_21CollectiveEpilogueFwdINS6_IJSA_SC_SB_EEES9_SE_SG_Li256ELb1ELb0ELb0ELb0EEENS1_36VarlenDynamicPersistentTileSchedulerILi128ELi64ELi256ELi32ELb0ELb0ELb1ELb1ELb0ELb1EEEEEEEEEvNT_6ParamsE,"",@"SHT_CUDA_INFO"
	.sectionflags	@""
	.align	4


	//----- nvinfo : EIATTR_CUDA_API_VERSION
	.align		4
        /*0000*/ 	.byte	0x04, 0x37
        /*0002*/ 	.short	(.L_144 - .L_143)
.L_143:
        /*0004*/ 	.word	0x00000082


	//----- nvinfo : EIATTR_KPARAM_INFO
	.align		4
.L_144:
        /*0008*/ 	.byte	0x04, 0x17
        /*000a*/ 	.short	(.L_146 - .L_145)
.L_145:
        /*000c*/ 	.word	0x00000000
        /*0010*/ 	.short	0x0000
        /*0012*/ 	.short	0x0000
        /*0014*/ 	.byte	0x00, 0xf0, 0x01, 0x28


	//----- nvinfo : EIATTR_SPARSE_MMA_MASK
	.align		4
.L_146:
        /*0018*/ 	.byte	0x03, 0x50
        /*001a*/ 	.short	0x0000


	//----- nvinfo : EIATTR_MAXREG_COUNT
	.align		4
        /*001c*/ 	.byte	0x03, 0x1b
        /*001e*/ 	.short	0x00a8


	//----- nvinfo : EIATTR_MERCURY_ISA_VERSION
	.align		4
        /*0020*/ 	.byte	0x03, 0x5f
        /*0022*/ 	.short	0x0101


	//----- nvinfo : EIATTR_VRC_CTA_INIT_COUNT
	.align		4
        /*0024*/ 	.byte	0x02, 0x4a
	.zero		1
	.zero		1


	//----- nvinfo : EIATTR_EXIT_INSTR_OFFSETS
	.align		4
        /*0028*/ 	.byte	0x04, 0x1c
        /*002a*/ 	.short	(.L_148 - .L_147)


	//   ....[0]....
.L_147:
        /*002c*/ 	.word	0x00000010


	//----- nvinfo : EIATTR_MAX_THREADS
	.align		4
.L_148:
        /*0030*/ 	.byte	0x04, 0x05
        /*0032*/ 	.short	(.L_150 - .L_149)
.L_149:
        /*0034*/ 	.word	0x00000180
        /*0038*/ 	.word	0x00000001
        /*003c*/ 	.word	0x00000001


	//----- nvinfo : EIATTR_CBANK_PARAM_SIZE
	.align		4
.L_150:
        /*0040*/ 	.byte	0x03, 0x19
        /*0042*/ 	.short	0x0a00


	//----- nvinfo : EIATTR_PARAM_CBANK
	.align		4
        /*0044*/ 	.byte	0x04, 0x0a
        /*0046*/ 	.short	(.L_152 - .L_151)
	.align		4
.L_151:
        /*0048*/ 	.word	index@(.nv.constant0._ZN7cutlass13device_kernelIN5flash11enable_sm90INS1_16FlashAttnFwdSm90INS1_25CollectiveMainloopFwdSm90ILi2EN4cute5tupleIJNS5_1CILi1EEES8_S8_EEENS6_IJNS7_ILi128EEENS7_ILi64EEENS7_ILi256EEEEEELi256ENS_10bfloat16_tEfNS_4arch4Sm90ELb0ELb1ELb0ELb1ELb0ELb1ELb0ELb1ELb1ELb0ELb0ELb0EEENS1_21CollectiveEpilogueFwdINS6_IJSA_SC_SB_EEES9_SE_SG_Li256ELb1ELb0ELb0ELb0EEENS1_36VarlenDynamicPersistentTileSchedulerILi128ELi64ELi256ELi32ELb0ELb0ELb1ELb1ELb0ELb1EEEEEEEEEvNT_6ParamsE)
        /*004c*/ 	.short	0x0380
        /*004e*/ 	.short	0x0a00


	//----- nvinfo : EIATTR_SW_WAR
	.align		4
.L_152:
        /*0050*/ 	.byte	0x04, 0x36
        /*0052*/ 	.short	(.L_154 - .L_153)
.L_153:
        /*0054*/ 	.word	0x00000008
.L_154:


//--------------------- .nv.info._ZN7cutlass13device_kernelIN5flash11enable_sm90INS1_16FlashAttnFwdSm90INS1_25CollectiveMainloopFwdSm90ILi2EN4cute5tupleIJNS5_1CILi1EEES8_S8_EEENS6_IJNS7_ILi128EEENS7_ILi80EEENS7_ILi256EEEEEELi256ENS_10bfloat16_tEfNS_4arch4Sm90ELb1ELb0ELb0ELb0ELb0ELb0ELb0ELb1ELb1ELb0ELb0ELb0EEENS1_21CollectiveEpilogueFwdINS6_IJSA_SC_SB_EEES9_SE_SG_Li256ELb0ELb0ELb0ELb0EEENS1_30DynamicPersistentTileSchedulerILi256ELi32ELb0ELb0ELb1EEEEEEEEEvNT_6ParamsE --------------------------
	.section	.nv.info._ZN7cutlass13device_kernelIN5flash11enable_sm90INS1_16FlashAttnFwdSm90INS1_25CollectiveMainloopFwdSm90ILi2EN4cute5tupleIJNS5_1CILi1EEES8_S8_EEENS6_IJNS7_ILi128EEENS7_ILi80EEENS7_ILi256EEEEEELi256ENS_10bfloat16_tEfNS_4arch4Sm90ELb1ELb0ELb0ELb0ELb0ELb0ELb0ELb1ELb1ELb0ELb0ELb0EEENS1_21CollectiveEpilogueFwdINS6_IJSA_SC_SB_EEES9_SE_SG_Li256ELb0ELb0ELb0ELb0EEENS1_30DynamicPersistentTileSchedulerILi256ELi32ELb0ELb0ELb1EEEEEEEEEvNT_6ParamsE,"",@"SHT_CUDA_INFO"
	.sectionflags	@""
	.align	4


	//----- nvinfo : EIATTR_CUDA_API_VERSION
	.align		4
        /*0000*/ 	.byte	0x04, 0x37
        /*0002*/ 	.short	(.L_156 - .L_155)
.L_155:
        /*0004*/ 	.word	0x00000082


	//----- nvinfo : EIATTR_KPARAM_INFO
	.align		4
.L_156:
        /*0008*/ 	.byte	0x04, 0x17
        /*000a*/ 	.short	(.L_158 - .L_157)
.L_157:
        /*000c*/ 	.word	0x00000000
        /*0010*/ 	.short	0x0000
        /*0012*/ 	.short	0x0000
        /*0014*/ 	.byte	0x00, 0xf0, 0x01, 0x2e


	//----- nvinfo : EIATTR_SPARSE_MMA_MASK
	.align		4
.L_158:
        /*0018*/ 	.byte	0x03, 0x50
        /*001a*/ 	.short	0x0000


	//----- nvinfo : EIATTR_MAXREG_COUNT
	.align		4
        /*001c*/ 	.byte	0x03, 0x1b
        /*001e*/ 	.short	0x00a8


	//----- nvinfo : EIATTR_MERCURY_ISA_VERSION
	.align		4
        /*0020*/ 	.byte	0x03, 0x5f
        /*0022*/ 	.short	0x0101


	//----- nvinfo : EIATTR_VRC_CTA_INIT_COUNT
	.align		4
        /*0024*/ 	.byte	0x02, 0x4a
	.zero		1
	.zero		1


	//----- nvinfo : EIATTR_EXIT_INSTR_OFFSETS
	.align		4
        /*0028*/ 	.byte	0x04, 0x1c
        /*002a*/ 	.short	(.L_160 - .L_159)


	//   ....[0]....
.L_159:
        /*002c*/ 	.word	0x00000010


	//----- nvinfo : EIATTR_MAX_THREADS
	.align		4
.L_160:
        /*0030*/ 	.byte	0x04, 0x05
        /*0032*/ 	.short	(.L_162 - .L_161)
.L_161:
        /*0034*/ 	.word	0x00000180
        /*0038*/ 	.word	0x00000001
        /*003c*/ 	.word	0x00000001


	//----- nvinfo : EIATTR_CBANK_PARAM_SIZE
	.align		4
.L_162:
        /*0040*/ 	.byte	0x03, 0x19
        /*0042*/ 	.short	0x0b80


	//----- nvinfo : EIATTR_PARAM_CBANK
	.align		4
        /*0044*/ 	.byte	0x04, 0x0a
        /*0046*/ 	.short	(.L_164 - .L_163)
	.align		4
.L_163:
        /*0048*/ 	.word	index@(.nv.constant0._ZN7cutlass13device_kernelIN5flash11enable_sm90INS1_16FlashAttnFwdSm90INS1_25CollectiveMainloopFwdSm90ILi2EN4cute5tupleIJNS5_1CILi1EEES8_S8_EEENS6_IJNS7_ILi128EEENS7_ILi80EEENS7_ILi256EEEEEELi256ENS_10bfloat16_tEfNS_4arch4Sm90ELb1ELb0ELb0ELb0ELb0ELb0ELb0ELb1ELb1ELb0ELb0ELb0EEENS1_21CollectiveEpilogueFwdINS6_IJSA_SC_SB_EEES9_SE_SG_Li256ELb0ELb0ELb0ELb0EEENS1_30DynamicPersistentTileSchedulerILi256ELi32ELb0ELb0ELb1EEEEEEEEEvNT_6ParamsE)
        /*004c*/ 	.short	0x0380
        /*004e*/ 	.short	0x0b80


	//----- nvinfo : EIATTR_SW_WAR
	.align		4
.L_164:
        /*0050*/ 	.byte	0x04, 0x36
        /*0052*/ 	.short	(.L_166 - .L_165)
.L_165:
        /*0054*/ 	.word	0x00000008
.L_166:


//--------------------- .nv.info._ZN7cutlass13device_kernelIN5flash11enable_sm90INS1_16FlashAttnFwdSm90INS1_25CollectiveMainloopFwdSm90ILi2EN4cute5tupleIJNS5_1CILi1EEES8_S8_EEENS6_IJNS7_ILi128EEENS7_ILi80EEENS7_ILi256EEEEEELi256ENS_10bfloat16_tEfNS_4arch4Sm90ELb1ELb0ELb0ELb1ELb0ELb0ELb0ELb1ELb1ELb0ELb0ELb0EEENS1_21CollectiveEpilogueFwdINS6_IJSA_SC_SB_EEES9_SE_SG_Li256ELb1ELb0ELb0ELb0EEENS1_36VarlenDynamicPersistentTileSchedulerILi128ELi80ELi256ELi32ELb0ELb0ELb1ELb1ELb1ELb1EEEEEEEEEvNT_6ParamsE --------------------------
	.section	.nv.info._ZN7cutlass13device_kernelIN5flash11enable_sm90INS1_16FlashAttnFwdSm90INS1_25CollectiveMainloopFwdSm90ILi2EN4cute5tupleIJNS5_1CILi1EEES8_S8_EEENS6_IJNS7_ILi128EEENS7_ILi80EEENS7_ILi256EEEEEELi256ENS_10bfloat16_tEfNS_4arch4Sm90ELb1ELb0ELb0ELb1ELb0ELb0ELb0ELb1ELb1ELb0ELb0ELb0EEENS1_21CollectiveEpilogueFwdINS6_IJSA_SC_SB_EEES9_SE_SG_Li256ELb1ELb0ELb0ELb0EEENS1_36VarlenDynamicPersistentTileSchedulerILi128ELi80ELi256ELi32ELb0ELb0ELb1ELb1ELb1ELb1EEEEEEEEEvNT_6ParamsE,"",@"SHT_CUDA_INFO"
	.sectionflags	@""
	.align	4


	//----- nvinfo : EIATTR_CUDA_API_VERSION
	.align		4
        /*0000*/ 	.byte	0x04, 0x37
        /*0002*/ 	.short	(.L_168 - .L_167)
.L_167:
        /*0004*/ 	.word	0x00000082


	//----- nvinfo : EIATTR_KPARAM_INFO
	.align		4
.L_168:
        /*0008*/ 	.byte	0x04, 0x17
        /*000a*/ 	.short	(.L_170 - .L_169)
.L_169:
        /*000c*/ 	.word	0x00000000
        /*0010*/ 	.short	0x0000
        /*0012*/ 	.short	0x0000
        /*0014*/ 	.byte	0x00, 0xf0, 0x01, 0x28


	//----- nvinfo : EIATTR_SPARSE_MMA_MASK
	.align		4
.L_170:
        /*0018*/ 	.byte	0x03, 0x50
        /*001a*/ 	.short	0x0000


	//----- nvinfo : EIATTR_MAXREG_COUNT
	.align		4
        /*001c*/ 	.byte	0x03, 0x1b
        /*001e*/ 	.short	0x00a8


	//----- nvinfo : EIATTR_MERCURY_ISA_VERSION
	.align		4
        /*0020*/ 	.byte	0x03, 0x5f
        /*0022*/ 	.short	0x0101


	//----- nvinfo : EIATTR_VRC_CTA_INIT_COUNT
	.align		4
        /*0024*/ 	.byte	0x02, 0x4a
	.zero		1
	.zero		1


	//----- nvinfo : EIATTR_EXIT_INSTR_OFFSETS
	.align		4
        /*0028*/ 	.byte	0x04, 0x1c
        /*002a*/ 	.short	(.L_172 - .L_171)


	//   ....[0]....
.L_171:
        /*002c*/ 	.word	0x00000010


	//----- nvinfo : EIATTR_MAX_THREADS
	.align		4
.L_172:
        /*0030*/ 	.byte	0x04, 0x05
        /*0032*/ 	.short	(.L_174 - .L_173)
.L_173:
        /*0034*/ 	.word	0x00000180
        /*0038*/ 	.word	0x00000001
        /*003c*/ 	.word	0x00000001


	//----- nvinfo : EIATTR_CBANK_PARAM_SIZE
	.align		4
.L_174:
        /*0040*/ 	.byte	0x03, 0x19
        /*0042*/ 	.short	0x0a00


	//----- nvinfo : EIATTR_PARAM_CBANK
	.align		4
        /*0044*/ 	.byte	0x04, 0x0a
        /*0046*/ 	.short	(.L_176 - .L_175)
	.align		4
.L_175:
        /*0048*/ 	.word	index@(.nv.constant0._ZN7cutlass13device_kernelIN5flash11enable_sm90INS1_16FlashAttnFwdSm90INS1_25CollectiveMainloopFwdSm90ILi2EN4cute5tupleIJNS5_1CILi1EEES8_S8_EEENS6_IJNS7_ILi128EEENS7_ILi80EEENS7_ILi256EEEEEELi256ENS_10bfloat16_tEfNS_4arch4Sm90ELb1ELb0ELb0ELb1ELb0ELb0ELb0ELb1ELb1ELb0ELb0ELb0EEENS1_21CollectiveEpilogueFwdINS6_IJSA_SC_SB_EEES9_SE_SG_Li256ELb1ELb0ELb0ELb0EEENS1_36VarlenDynamicPersistentTileSchedulerILi128ELi80ELi256ELi32ELb0ELb0ELb1ELb1ELb1ELb1EEEEEEEEEvNT_6ParamsE)
        /*004c*/ 	.short	0x0380
        /*004e*/ 	.short	0x0a00


	//----- nvinfo : EIATTR_SW_WAR
	.align		4
.L_176:
        /*0050*/ 	.byte	0x04, 0x36
        /*0052*/ 	.short	(.L_178 - .L_177)
.L_177:
        /*0054*/ 	.word	0x00000008
.L_178:


//--------------------- .nv.info._ZN7cutlass13device_kernelIN5flash11enable_sm90INS1_16FlashAttnFwdSm90INS1_25CollectiveMainloopFwdSm90ILi2EN4cute5tupleIJNS5_1CILi1EEES8_S8_EEENS6_IJNS7_ILi128EEENS7_ILi80EEENS7_ILi256EEEEEELi256ENS_10bfloat16_tEfNS_4arch4Sm90ELb1ELb0ELb0ELb1ELb0ELb1ELb0ELb1ELb1ELb0ELb0ELb0EEENS1_21CollectiveEpilogueFwdINS6_IJSA_SC_SB_EEES9_SE_SG_Li256ELb1ELb0ELb0ELb0EEENS1_36VarlenDynamicPersistentTileSchedulerILi128ELi80ELi256ELi32ELb0ELb0ELb1ELb1ELb1ELb1EEEEEEEEEvNT_6ParamsE --------------------------
	.section	.nv.info._ZN7cutlass13device_kernelIN5flash11enable_sm90INS1_16FlashAttnFwdSm90INS1_25CollectiveMainloopFwdSm90ILi2EN4cute5tupleIJNS5_1CILi1EEES8_S8_EEENS6_IJNS7_ILi128EEENS7_ILi80EEENS7_ILi256EEEEEELi256ENS_10bfloat16_tEfNS_4arch4Sm90ELb1ELb0ELb0ELb1ELb0ELb1ELb0ELb1ELb1ELb0ELb0ELb0EEENS1_21CollectiveEpilogueFwdINS6_IJSA_SC_SB_EEES9_SE_SG_Li256ELb1ELb0ELb0ELb0EEENS1_36VarlenDynamicPersistentTileSchedulerILi128ELi80ELi256ELi32ELb0ELb0ELb1ELb1ELb1ELb1EEEEEEEEEvNT_6ParamsE,"",@"SHT_CUDA_INFO"
	.sectionflags	@""
	.align	4


	//----- nvinfo : EIATTR_CUDA_API_VERSION
	.align		4
        /*0000*/ 	.byte	0x04, 0x37
        /*0002*/ 	.short	(.L_180 - .L_179)
.L_179:
        /*0004*/ 	.word	0x00000082


	//----- nvinfo : EIATTR_KPARAM_INFO
	.align		4
.L_180:
        /*0008*/ 	.byte	0x04, 0x17
        /*000a*/ 	.short	(.L_182 - .L_181)
.L_181:
        /*000c*/ 	.word	0x00000000
        /*0010*/ 	.short	0x0000
        /*0012*/ 	.short	0x0000
        /*0014*/ 	.byte	0x00, 0xf0, 0x01, 0x28


	//----- nvinfo : EIATTR_SPARSE_MMA_MASK
	.align		4
.L_182:
        /*0018*/ 	.byte	0x03, 0x50
        /*001a*/ 	.short	0x0000


	//----- nvinfo : EIATTR_MAXREG_COUNT
	.align		4
        /*001c*/ 	.byte	0x03, 0x1b
        /*001e*/ 	.short	0x00a8


	//----- nvinfo : EIATTR_MERCURY_ISA_VERSION
	.align		4
        /*0020*/ 	.byte	0x03, 0x5f
        /*0022*/ 	.short	0x0101


	//----- nvinfo : EIATTR_VRC_CTA_INIT_COUNT
	.align		4
        /*0024*/ 	.byte	0x02, 0x4a
	.zero		1
	.zero		1


	//----- nvinfo : EIATTR_EXIT_INSTR_OFFSETS
	.align		4
        /*0028*/ 	.byte	0x04, 0x1c
        /*002a*/ 	.short	(.L_184 - .L_183)


	//   ....[0]....
.L_183:
        /*002c*/ 	.word	0x00000010


	//----- nvinfo : EIATTR_MAX_THREADS
	.align		4
.L_184:
        /*0030*/ 	.byte	0x04, 0x05
        /*0032*/ 	.short	(.L_186 - .L_185)
.L_185:
        /*0034*/ 	.word	0x00000180
        /*0038*/ 	.word	0x00000001
        /*003c*/ 	.word	0x00000001


	//----- nvinfo : EIATTR_CBANK_PARAM_SIZE
	.align		4
.L_186:
        /*0040*/ 	.byte	0x03, 0x19
        /*0042*/ 	.short	0x0a00


	//----- nvinfo : EIATTR_PARAM_CBANK
	.align		4
        /*0044*/ 	.byte	0x04, 0x0a
        /*0046*/ 	.short	(.L_188 - .L_187)
	.align		4
.L_187:
        /*0048*/ 	.word	index@(.nv.constant0._ZN7cutlass13device_kernelIN5flash11enable_sm90INS1_16FlashAttnFwdSm90INS1_25CollectiveMainloopFwdSm90ILi2EN4cute5tupleIJNS5_1CILi1EEES8_S8_EEENS6_IJNS7_ILi128EEENS7_ILi80EEENS7_ILi256EEEEEELi256ENS_10bfloat16_tEfNS_4arch4Sm90ELb1ELb0ELb0ELb1ELb0ELb1ELb0ELb1ELb1ELb0ELb0ELb0EEENS1_21CollectiveEpilogueFwdINS6_IJSA_SC_SB_EEES9_SE_SG_Li256ELb1ELb0ELb0ELb0EEENS1_36VarlenDynamicPersistentTileSchedulerILi128ELi80ELi256ELi32ELb0ELb0ELb1ELb1ELb1ELb1EEEEEEEEEvNT_6ParamsE)
        /*004c*/ 	.short	0x0380
        /*004e*/ 	.short	0x0a00


	//----- nvinfo : EIATTR_SW_WAR
	.align		4
.L_188:
        /*0050*/ 	.byte	0x04, 0x36
        /*0052*/ 	.short	(.L_190 - .L_189)
.L_189:
        /*0054*/ 	.word	0x00000008
.L_190:


//--------------------- .nv.callgraph             --------------------------
	.section	.nv.callgraph,"",@"SHT_CUDA_CALLGRAPH"
	.align	4
	.sectionentsize	8
	.align		4
        /*0000*/ 	.word	0x00000000
	.align		4
        /*0004*/ 	.word	0xffffffff
	.align		4
        /*0008*/ 	.word	0x00000000
	.align		4
        /*000c*/ 	.word	0xfffffffe
	.align		4
        /*0010*/ 	.word	0x00000000
	.align		4
        /*0014*/ 	.word	0xfffffffd
	.align		4
        /*0018*/ 	.word	0x00000000
	.align		4
        /*001c*/ 	.word	0xfffffffc


//--------------------- .nv.constant4             --------------------------
	.section	.nv.constant4,"a",@progbits
	.align	8
	.align		8
.nv.constant4:
        /*0000*/ 	.dword	_ZN66_INTERNAL_07c68af2_30_flash_fwd_hdim256_bf16_sm90_cu_bdbb69e5_36434cuda3std3__45__cpo5beginE
	.align		8
        /*0008*/ 	.dword	_ZN66_INTERNAL_07c68af2_30_flash_fwd_hdim256_bf16_sm90_cu_bdbb69e5_36434cuda3std3__45__cpo3endE
	.align		8
        /*0010*/ 	.dword	_ZN66_INTERNAL_07c68af2_30_flash_fwd_hdim256_bf16_sm90_cu_bdbb69e5_36434cuda3std3__45__cpo6cbeginE
	.align		8
        /*0018*/ 	.dword	_ZN66_INTERNAL_07c68af2_30_flash_fwd_hdim256_bf16_sm90_cu_bdbb69e5_36434cuda3std3__45__cpo4cendE
	.align		8
        /*0020*/ 	.dword	_ZN66_INTERNAL_07c68af2_30_flash_fwd_hdim256_bf16_sm90_cu_bdbb69e5_36434cuda3std3__468_GLOBAL__N__07c68af2_30_flash_fwd_hdim256_bf16_sm90_cu_bdbb69e5_36436ignoreE
	.align		8
        /*0028*/ 	.dword	_ZN66_INTERNAL_07c68af2_30_flash_fwd_hdim256_bf16_sm90_cu_bdbb69e5_36434cuda3std3__419piecewise_constructE
	.align		8
        /*0030*/ 	.dword	_ZN66_INTERNAL_07c68af2_30_flash_fwd_hdim256_bf16_sm90_cu_bdbb69e5_36434cuda3std3__48in_placeE
	.align		8
        /*0038*/ 	.dword	_ZN66_INTERNAL_07c68af2_30_flash_fwd_hdim256_bf16_sm90_cu_bdbb69e5_36434cuda3std6ranges3__45__cpo4swapE
	.align		8
        /*0040*/ 	.dword	_ZN66_INTERNAL_07c68af2_30_flash_fwd_hdim256_bf16_sm90_cu_bdbb69e5_36434cuda3std6ranges3__45__cpo9iter_moveE
	.align		8
        /*0048*/ 	.dword	_ZN66_INTERNAL_07c68af2_30_flash_fwd_hdim256_bf16_sm90_cu_bdbb69e5_36434cute7productE
	.align		8
        /*0050*/ 	.dword	_ZN66_INTERNAL_07c68af2_30_flash_fwd_hdim256_bf16_sm90_cu_bdbb69e5_36434cute1_E


//--------------------- .text._ZN7cutlass13device_kernelIN5flash11enable_sm90INS1_16FlashAttnFwdSm90INS1_25CollectiveMainloopFwdSm90ILi2EN4cute5tupleIJNS5_1CILi1EEES8_S8_EEENS6_IJNS7_ILi128EEENS7_ILi80EEENS7_ILi256EEEEEELi256ENS_10bfloat16_tEfNS_4arch4Sm90ELb0ELb0ELb0ELb0ELb0ELb0ELb0ELb1ELb1ELb0ELb0ELb0EEENS1_21CollectiveEpilogueFwdINS6_IJSA_SC_SB_EEES9_SE_SG_Li256ELb0ELb0ELb0ELb0EEENS1_29StaticPersistentTileSchedulerILb0EEEEEEEEEvNT_6ParamsE --------------------------
	.section	.text._ZN7cutlass13device_kernelIN5flash11enable_sm90INS1_16FlashAttnFwdSm90INS1_25CollectiveMainloopFwdSm90ILi2EN4cute5tupleIJNS5_1CILi1EEES8_S8_EEENS6_IJNS7_ILi128EEENS7_ILi80EEENS7_ILi256EEEEEELi256ENS_10bfloat16_tEfNS_4arch4Sm90ELb0ELb0ELb0ELb0ELb0ELb0ELb0ELb1ELb1ELb0ELb0ELb0EEENS1_21CollectiveEpilogueFwdINS6_IJSA_SC_SB_EEES9_SE_SG_Li256ELb0ELb0ELb0ELb0EEENS1_29StaticPersistentTileSchedulerILb0EEEEEEEEEvNT_6ParamsE,"ax",@progbits
	.align	128
.text._ZN7cutlass13device_kernelIN5flash11enable_sm90INS1_16FlashAttnFwdSm90INS1_25CollectiveMainloopFwdSm90ILi2EN4cute5tupleIJNS5_1CILi1EEES8_S8_EEENS6_IJNS7_ILi128EEENS7_ILi80EEENS7_ILi256EEEEEELi256ENS_10bfloat16_tEfNS_4arch4Sm90ELb0ELb0ELb0ELb0ELb0ELb0ELb0ELb1ELb1ELb0ELb0ELb0EEENS1_21CollectiveEpilogueFwdINS6_IJSA_SC_SB_EEES9_SE_SG_Li256ELb0ELb0ELb0ELb0EEENS1_29StaticPersistentTileSchedulerILb0EEEEEEEEEvNT_6ParamsE:
        .type           _ZN7cutlass13device_kernelIN5flash11enable_sm90INS1_16FlashAttnFwdSm90INS1_25CollectiveMainloopFwdSm90ILi2EN4cute5tupleIJNS5_1CILi1EEES8_S8_EEENS6_IJNS7_ILi128EEENS7_ILi80EEENS7_ILi256EEEEEELi256ENS_10bfloat16_tEfNS_4arch4Sm90ELb0ELb0ELb0ELb0ELb0ELb0ELb0ELb1ELb1ELb0ELb0ELb0EEENS1_21CollectiveEpilogueFwdINS6_IJSA_SC_SB_EEES9_SE_SG_Li256ELb0ELb0ELb0ELb0EEENS1_29StaticPersistentTileSchedulerILb0EEEEEEEEEvNT_6ParamsE,@function
        .size           _ZN7cutlass13device_kernelIN5flash11enable_sm90INS1_16FlashAttnFwdSm90INS1_25CollectiveMainloopFwdSm90ILi2EN4cute5tupleIJNS5_1CILi1EEES8_S8_EEENS6_IJNS7_ILi128EEENS7_ILi80EEENS7_ILi256EEEEEELi256ENS_10bfloat16_tEfNS_4arch4Sm90ELb0ELb0ELb0ELb0ELb0ELb0ELb0ELb1ELb1ELb0ELb0ELb0EEENS1_21CollectiveEpilogueFwdINS6_IJSA_SC_SB_EEES9_SE_SG_Li256ELb0ELb0ELb0ELb0EEENS1_29StaticPersistentTileSchedulerILb0EEEEEEEEEvNT_6ParamsE,(.L_x_10 - _ZN7cutlass13device_kernelIN5flash11enable_sm90INS1_16FlashAttnFwdSm90INS1_25CollectiveMainloopFwdSm90ILi2EN4cute5tupleIJNS5_1CILi1EEES8_S8_EEENS6_IJNS7_ILi128EEENS7_ILi80EEENS7_ILi256EEEEEELi256ENS_10bfloat16_tEfNS_4arch4Sm90ELb0ELb0ELb0ELb0ELb0ELb0ELb0ELb1ELb1ELb0ELb0ELb0EEENS1_21CollectiveEpilogueFwdINS6_IJSA_SC_SB_EEES9_SE_SG_Li256ELb0ELb0ELb0ELb0EEENS1_29StaticPersistentTileSchedulerILb0EEEEEEEEEvNT_6ParamsE)
        .other          _ZN7cutlass13device_kernelIN5flash11enable_sm90INS1_16FlashAttnFwdSm90INS1_25CollectiveMainloopFwdSm90ILi2EN4cute5tupleIJNS5_1CILi1EEES8_S8_EEENS6_IJNS7_ILi128EEENS7_ILi80EEENS7_ILi256EEEEEELi256ENS_10bfloat16_tEfNS_4arch4Sm90ELb0ELb0ELb0ELb0ELb0ELb0ELb0ELb1ELb1ELb0ELb0ELb0EEENS1_21CollectiveEpilogueFwdINS6_IJSA_SC_SB_EEES9_SE_SG_Li256ELb0ELb0ELb0ELb0EEENS1_29StaticPersistentTileSchedulerILb0EEEEEEEEEvNT_6ParamsE,@"STO_CUDA_ENTRY STV_DEFAULT"
_ZN7cutlass13device_kernelIN5flash11enable_sm90INS1_16FlashAttnFwdSm90INS1_25CollectiveMainloopFwdSm90ILi2EN4cute5tupleIJNS5_1CILi1EEES8_S8_EEENS6_IJNS7_ILi128EEENS7_ILi80EEENS7_ILi256EEEEEELi256ENS_10bfloat16_tEfNS_4arch4Sm90ELb0ELb0ELb0ELb0ELb0ELb0ELb0ELb1ELb1ELb0ELb0ELb0EEENS1_21CollectiveEpilogueFwdINS6_IJSA_SC_SB_EEES9_SE_SG_Li256ELb0ELb0ELb0ELb0EEENS1_29StaticPersistentTileSchedulerILb0EEEEEEEEEvNT_6ParamsE:
[----:B------:R-:W-:Y:S01]  /*0000*/  LDC R1, c[0x0][0x37c] ;  /* 0x0000df00ff017b82 */ /* 0x000fe20000000800 */
[----:B------:R-:W-:Y:S05]  /*0010*/  EXIT ;  /* 0x000000000000794d */ /* 0x000fea0003800000 */
.L_x_0:
[----:B------:R-:W-:-:S00]  /*0020*/  BRA `(.L_x_0) ;  /* 0xfffffffc00fc7947 */ /* 0x000fc0000383ffff */
[----:B------:R-:W-:-:S00]  /*0030*/  NOP ;  /* 0x0000000000007918 */ /* 0x000fc00000000000 */
        /* <DEDUP_REMOVED lines=12> */
.L_x_10:


//--------------------- .text._ZN7cutlass13device_kernelIN5flash11enable_sm90INS1_16FlashAttnFwdSm90INS1_25CollectiveMainloopFwdSm90ILi2EN4cute5tupleIJNS5_1CILi2EEENS7_ILi1EEES9_EEENS6_IJNS7_ILi128EEENS7_ILi80EEENS7_ILi256EEEEEELi256ENS_10bfloat16_tEfNS_4arch4Sm90ELb0ELb0ELb0ELb0ELb0ELb0ELb0ELb1ELb1ELb0ELb0ELb0EEENS1_21CollectiveEpilogueFwdINS6_IJSB_SD_SC_EEESA_SF_SH_Li256ELb0ELb0ELb0ELb0EEENS1_29StaticPersistentTileSchedulerILb0EEEEEEEEEvNT_6ParamsE --------------------------
	.section	.text._ZN7cutlass13device_kernelIN5flash11enable_sm90INS1_16FlashAttnFwdSm90INS1_25CollectiveMainloopFwdSm90ILi2EN4cute5tupleIJNS5_1CILi2EEENS7_ILi1EEES9_EEENS6_IJNS7_ILi128EEENS7_ILi80EEENS7_ILi256EEEEEELi256ENS_10bfloat16_tEfNS_4arch4Sm90ELb0ELb0ELb0ELb0ELb0ELb0ELb0ELb1ELb1ELb0ELb0ELb0EEENS1_21CollectiveEpilogueFwdINS6_IJSB_SD_SC_EEESA_SF_SH_Li256ELb0ELb0ELb0ELb0EEENS1_29StaticPersistentTileSchedulerILb0EEEEEEEEEvNT_6ParamsE,"ax",@progbits
	.align	128
.text._ZN7cutlass13device_kernelIN5flash11enable_sm90INS1_16FlashAttnFwdSm90INS1_25CollectiveMainloopFwdSm90ILi2EN4cute5tupleIJNS5_1CILi2EEENS7_ILi1EEES9_EEENS6_IJNS7_ILi128EEENS7_ILi80EEENS7_ILi256EEEEEELi256ENS_10bfloat16_tEfNS_4arch4Sm90ELb0ELb0ELb0ELb0ELb0ELb0ELb0ELb1ELb1ELb0ELb0ELb0EEENS1_21CollectiveEpilogueFwdINS6_IJSB_SD_SC_EEESA_SF_SH_Li256ELb0ELb0ELb0ELb0EEENS1_29StaticPersistentTileSchedulerILb0EEEEEEEEEvNT_6ParamsE:
        .type           _ZN7cutlass13device_kernelIN5flash11enable_sm90INS1_16FlashAttnFwdSm90INS1_25CollectiveMainloopFwdSm90ILi2EN4cute5tupleIJNS5_1CILi2EEENS7_ILi1EEES9_EEENS6_IJNS7_ILi128EEENS7_ILi80EEENS7_ILi256EEEEEELi256ENS_10bfloat16_tEfNS_4arch4Sm90ELb0ELb0ELb0ELb0ELb0ELb0ELb0ELb1ELb1ELb0ELb0ELb0EEENS1_21CollectiveEpilogueFwdINS6_IJSB_SD_SC_EEESA_SF_SH_Li256ELb0ELb0ELb0ELb0EEENS1_29StaticPersistentTileSchedulerILb0EEEEEEEEEvNT_6ParamsE,@function
        .size           _ZN7cutlass13device_kernelIN5flash11enable_sm90INS1_16FlashAttnFwdSm90INS1_25CollectiveMainloopFwdSm90ILi2EN4cute5tupleIJNS5_1CILi2EEENS7_ILi1EEES9_EEENS6_IJNS7_ILi128EEENS7_ILi80EEENS7_ILi256EEEEEELi256ENS_10bfloat16_tEfNS_4arch4Sm90ELb0ELb0ELb0ELb0ELb0ELb0ELb0ELb1ELb1ELb0ELb0ELb0EEENS1_21CollectiveEpilogueFwdINS6_IJSB_SD_SC_EEESA_SF_SH_Li256ELb0ELb0ELb0ELb0EEENS1_29StaticPersistentTileSchedulerILb0EEEEEEEEEvNT_6ParamsE,(.L_x_11 - _ZN7cutlass13device_kernelIN5flash11enable_sm90INS1_16FlashAttnFwdSm90INS1_25CollectiveMainloopFwdSm90ILi2EN4cute5tupleIJNS5_1CILi2EEENS7_ILi1EEES9_EEENS6_IJNS7_ILi128EEENS7_ILi80EEENS7_ILi256EEEEEELi256ENS_10bfloat16_tEfNS_4arch4Sm90ELb0ELb0ELb0ELb0ELb0ELb0ELb0ELb1ELb1ELb0ELb0ELb0EEENS1_21CollectiveEpilogueFwdINS6_IJSB_SD_SC_EEESA_SF_SH_Li256ELb0ELb0ELb0ELb0EEENS1_29StaticPersistentTileSchedulerILb0EEEEEEEEEvNT_6ParamsE)
        .other          _ZN7cutlass13device_kernelIN5flash11enable_sm90INS1_16FlashAttnFwdSm90INS1_25CollectiveMainloopFwdSm90ILi2EN4cute5tupleIJNS5_1CILi2EEENS7_ILi1EEES9_EEENS6_IJNS7_ILi128EEENS7_ILi80EEENS7_ILi256EEEEEELi256ENS_10bfloat16_tEfNS_4arch4Sm90ELb0ELb0ELb0ELb0ELb0ELb0ELb0ELb1ELb1ELb0ELb0ELb0EEENS1_21CollectiveEpilogueFwdINS6_IJSB_SD_SC_EEESA_SF_SH_Li256ELb0ELb0ELb0ELb0EEENS1_29StaticPersistentTileSchedulerILb0EEEEEEEEEvNT_6ParamsE,@"STO_CUDA_ENTRY STV_DEFAULT"
_ZN7cutlass13device_kernelIN5flash11enable_sm90INS1_16FlashAttnFwdSm90INS1_25CollectiveMainloopFwdSm90ILi2EN4cute5tupleIJNS5_1CILi2EEENS7_ILi1EEES9_EEENS6_IJNS7_ILi128EEENS7_ILi80EEENS7_ILi256EEEEEELi256ENS_10bfloat16_tEfNS_4arch4Sm90ELb0ELb0ELb0ELb0ELb0ELb0ELb0ELb1ELb1ELb0ELb0ELb0EEENS1_21CollectiveEpilogueFwdINS6_IJSB_SD_SC_EEESA_SF_SH_Li256ELb0ELb0ELb0ELb0EEENS1_29StaticPersistentTileSchedulerILb0EEEEEEEEEvNT_6ParamsE:
[----:B------:R-:W-:Y:S01]  /*0000*/  LDC R1, c[0x0][0x37c] ;  /* 0x0000df00ff017b82 */ /* 0x000fe20000000800 */
[----:B------:R-:W-:Y:S05]  /*0010*/  EXIT ;  /* 0x000000000000794d */ /* 0x000fea0003800000 */
.L_x_1:
        /* <DEDUP_REMOVED lines=14> */
.L_x_11:


//--------------------- .text._ZN7cutlass13device_kernelIN5flash11enable_sm90INS1_16FlashAttnFwdSm90INS1_25CollectiveMainloopFwdSm90ILi2EN4cute5tupleIJNS5_1CILi1EEES8_S8_EEENS6_IJNS7_ILi128EEENS7_ILi80EEENS7_ILi256EEEEEELi256ENS_10bfloat16_tEfNS_4arch4Sm90ELb0ELb0ELb0ELb1ELb0ELb0ELb0ELb1ELb1ELb0ELb0ELb0EEENS1_21CollectiveEpilogueFwdINS6_IJSA_SC_SB_EEES9_SE_SG_Li256ELb1ELb0ELb0ELb0EEENS1_36VarlenDynamicPersistentTileSchedulerILi128ELi80ELi256ELi32ELb0ELb0ELb1ELb0ELb1ELb1EEEEEEEEEvNT_6ParamsE --------------------------
	.section	.text._ZN7cutlass13device_kernelIN5flash11enable_sm90INS1_16FlashAttnFwdSm90INS1_25CollectiveMainloopFwdSm90ILi2EN4cute5tupleIJNS5_1CILi1EEES8_S8_EEENS6_IJNS7_ILi128EEENS7_ILi80EEENS7_ILi256EEEEEELi256ENS_10bfloat16_tEfNS_4arch4Sm90ELb0ELb0ELb0ELb1ELb0ELb0ELb0ELb1ELb1ELb0ELb0ELb0EEENS1_21CollectiveEpilogueFwdINS6_IJSA_SC_SB_EEES9_SE_SG_Li256ELb1ELb0ELb0ELb0EEENS1_36VarlenDynamicPersistentTileSchedulerILi128ELi80ELi256ELi32ELb0ELb0ELb1ELb0ELb1ELb1EEEEEEEEEvNT_6ParamsE,"ax",@progbits
	.align	128
.text._ZN7cutlass13device_kernelIN5flash11enable_sm90INS1_16FlashAttnFwdSm90INS1_25CollectiveMainloopFwdSm90ILi2EN4cute5tupleIJNS5_1CILi1EEES8_S8_EEENS6_IJNS7_ILi128EEENS7_ILi80EEENS7_ILi256EEEEEELi256ENS_10bfloat16_tEfNS_4arch4Sm90ELb0ELb0ELb0ELb1ELb0ELb0ELb0ELb1ELb1ELb0ELb0ELb0EEENS1_21CollectiveEpilogueFwdINS6_IJSA_SC_SB_EEES9_SE_SG_Li256ELb1ELb0ELb0ELb0EEENS1_36VarlenDynamicPersistentTileSchedulerILi128ELi80ELi256ELi32ELb0ELb0ELb1ELb0ELb1ELb1EEEEEEEEEvNT_6ParamsE:
        .type           _ZN7cutlass13device_kernelIN5flash11enable_sm90INS1_16FlashAttnFwdSm90INS1_25CollectiveMainloopFwdSm90ILi2EN4cute5tupleIJNS5_1CILi1EEES8_S8_EEENS6_IJNS7_ILi128EEENS7_ILi80EEENS7_ILi256EEEEEELi256ENS_10bfloat16_tEfNS_4arch4Sm90ELb0ELb0ELb0ELb1ELb0ELb0ELb0ELb1ELb1ELb0ELb0ELb0EEENS1_21CollectiveEpilogueFwdINS6_IJSA_SC_SB_EEES9_SE_SG_Li256ELb1ELb0ELb0ELb0EEENS1_36VarlenDynamicPersistentTileSchedulerILi128ELi80ELi256ELi32ELb0ELb0ELb1ELb0ELb1ELb1EEEEEEEEEvNT_6ParamsE,@function
        .size           _ZN7cutlass13device_kernelIN5flash11enable_sm90INS1_16FlashAttnFwdSm90INS1_25CollectiveMainloopFwdSm90ILi2EN4cute5tupleIJNS5_1CILi1EEES8_S8_EEENS6_IJNS7_ILi128EEENS7_ILi80EEENS7_ILi256EEEEEELi256ENS_10bfloat16_tEfNS_4arch4Sm90ELb0ELb0ELb0ELb1ELb0ELb0ELb0ELb1ELb1ELb0ELb0ELb0EEENS1_21CollectiveEpilogueFwdINS6_IJSA_SC_SB_EEES9_SE_SG_Li256ELb1ELb0ELb0ELb0EEENS1_36VarlenDynamicPersistentTileSchedulerILi128ELi80ELi256ELi32ELb0ELb0ELb1ELb0ELb1ELb1EEEEEEEEEvNT_6ParamsE,(.L_x_12 - _ZN7cutlass13device_kernelIN5flash11enable_sm90INS1_16FlashAttnFwdSm90INS1_25CollectiveMainloopFwdSm90ILi2EN4cute5tupleIJNS5_1CILi1EEES8_S8_EEENS6_IJNS7_ILi128EEENS7_ILi80EEENS7_ILi256EEEEEELi256ENS_10bfloat16_tEfNS_4arch4Sm90ELb0ELb0ELb0ELb1ELb0ELb0ELb0ELb1ELb1ELb0ELb0ELb0EEENS1_21CollectiveEpilogueFwdINS6_IJSA_SC_SB_EEES9_SE_SG_Li256ELb1ELb0ELb0ELb0EEENS1_36VarlenDynamicPersistentTileSchedulerILi128ELi80ELi256ELi32ELb0ELb0ELb1ELb0ELb1ELb1EEEEEEEEEvNT_6ParamsE)
        .other          _ZN7cutlass13device_kernelIN5flash11enable_sm90INS1_16FlashAttnFwdSm90INS1_25CollectiveMainloopFwdSm90ILi2EN4cute5tupleIJNS5_1CILi1EEES8_S8_EEENS6_IJNS7_ILi128EEENS7_ILi80EEENS7_ILi256EEEEEELi256ENS_10bfloat16_tEfNS_4arch4Sm90ELb0ELb0ELb0ELb1ELb0ELb0ELb0ELb1ELb1ELb0ELb0ELb0EEENS1_21CollectiveEpilogueFwdINS6_IJSA_SC_SB_EEES9_SE_SG_Li256ELb1ELb0ELb0ELb0EEENS1_36VarlenDynamicPersistentTileSchedulerILi128ELi80ELi256ELi32ELb0ELb0ELb1ELb0ELb1ELb1EEEEEEEEEvNT_6ParamsE,@"STO_CUDA_ENTRY STV_DEFAULT"
_ZN7cutlass13device_kernelIN5flash11enable_sm90INS1_16FlashAttnFwdSm90INS1_25CollectiveMainloopFwdSm90ILi2EN4cute5tupleIJNS5_1CILi1EEES8_S8_EEENS6_IJNS7_ILi128EEENS7_ILi80EEENS7_ILi256EEEEEELi256ENS_10bfloat16_tEfNS_4arch4Sm90ELb0ELb0ELb0ELb1ELb0ELb0ELb0ELb1ELb1ELb0ELb0ELb0EEENS1_21CollectiveEpilogueFwdINS6_IJSA_SC_SB_EEES9_SE_SG_Li256ELb1ELb0ELb0ELb0EEENS1_36VarlenDynamicPersistentTileSchedulerILi128ELi80ELi256ELi32ELb0ELb0ELb1ELb0ELb1ELb1EEEEEEEEEvNT_6ParamsE:
[----:B------:R-:W-:Y:S01]  /*0000*/  LDC R1, c[0x0][0x37c] ;  /* 0x0000df00ff017b82 */ /* 0x000fe20000000800 */
[----:B------:R-:W-:Y:S05]  /*0010*/  EXIT ;  /* 0x000000000000794d */ /* 0x000fea0003800000 */
.L_x_2:
        /* <DEDUP_REMOVED lines=14> */
.L_x_12:


//--------------------- .text._ZN7cutlass13device_kernelIN5flash11enable_sm90INS1_16FlashAttnFwdSm90INS1_25CollectiveMainloopFwdSm90ILi2EN4cute5tupleIJNS5_1CILi1EEES8_S8_EEENS6_IJNS7_ILi128EEENS7_ILi80EEENS7_ILi256EEEEEELi256ENS_10bfloat16_tEfNS_4arch4Sm90ELb0ELb0ELb0ELb1ELb0ELb1ELb0ELb1ELb1ELb0ELb0ELb0EEENS1_21CollectiveEpilogueFwdINS6_IJSA_SC_SB_EEES9_SE_SG_Li256ELb1ELb0ELb0ELb0EEENS1_36VarlenDynamicPersistentTileSchedulerILi128ELi80ELi256ELi32ELb0ELb0ELb1ELb0ELb1ELb1EEEEEEEEEvNT_6ParamsE --------------------------
	.section	.text._ZN7cutlass13device_kernelIN5flash11enable_sm90INS1_16FlashAttnFwdSm90INS1_25CollectiveMainloopFwdSm90ILi2EN4cute5tupleIJNS5_1CILi1EEES8_S8_EEENS6_IJNS7_ILi128EEENS7_ILi80EEENS7_ILi256EEEEEELi256ENS_10bfloat16_tEfNS_4arch4Sm90ELb0ELb0ELb0ELb1ELb0ELb1ELb0ELb1ELb1ELb0ELb0ELb0EEENS1_21CollectiveEpilogueFwdINS6_IJSA_SC_SB_EEES9_SE_SG_Li256ELb1ELb0ELb0ELb0EEENS1_36VarlenDynamicPersistentTileSchedulerILi128ELi80ELi256ELi32ELb0ELb0ELb1ELb0ELb1ELb1EEEEEEEEEvNT_6ParamsE,"ax",@progbits
	.align	128
.text._ZN7cutlass13device_kernelIN5flash11enable_sm90INS1_16FlashAttnFwdSm90INS1_25CollectiveMainloopFwdSm90ILi2EN4cute5tupleIJNS5_1CILi1EEES8_S8_EEENS6_IJNS7_ILi128EEENS7_ILi80EEENS7_ILi256EEEEEELi256ENS_10bfloat16_tEfNS_4arch4Sm90ELb0ELb0ELb0ELb1ELb0ELb1ELb0ELb1ELb1ELb0ELb0ELb0EEENS1_21CollectiveEpilogueFwdINS6_IJSA_SC_SB_EEES9_SE_SG_Li256ELb1ELb0ELb0ELb0EEENS1_36VarlenDynamicPersistentTileSchedulerILi128ELi80ELi256ELi32ELb0ELb0ELb1ELb0ELb1ELb1EEEEEEEEEvNT_6ParamsE:
        .type           _ZN7cutlass13device_kernelIN5flash11enable_sm90INS1_16FlashAttnFwdSm90INS1_25CollectiveMainloopFwdSm90ILi2EN4cute5tupleIJNS5_1CILi1EEES8_S8_EEENS6_IJNS7_ILi128EEENS7_ILi80EEENS7_ILi256EEEEEELi256ENS_10bfloat16_tEfNS_4arch4Sm90ELb0ELb0ELb0ELb1ELb0ELb1ELb0ELb1ELb1ELb0ELb0ELb0EEENS1_21CollectiveEpilogueFwdINS6_IJSA_SC_SB_EEES9_SE_SG_Li256ELb1ELb0ELb0ELb0EEENS1_36VarlenDynamicPersistentTileSchedulerILi128ELi80ELi256ELi32ELb0ELb0ELb1ELb0ELb1ELb1EEEEEEEEEvNT_6ParamsE,@function
        .size           _ZN7cutlass13device_kernelIN5flash11enable_sm90INS1_16FlashAttnFwdSm90INS1_25CollectiveMainloopFwdSm90ILi2EN4cute5tupleIJNS5_1CILi1EEES8_S8_EEENS6_IJNS7_ILi128EEENS7_ILi80EEENS7_ILi256EEEEEELi256ENS_10bfloat16_tEfNS_4arch4Sm90ELb0ELb0ELb0ELb1ELb0ELb1ELb0ELb1ELb1ELb0ELb0ELb0EEENS1_21CollectiveEpilogueFwdINS6_IJSA_SC_SB_EEES9_SE_SG_Li256ELb1ELb0ELb0ELb0EEENS1_36VarlenDynamicPersistentTileSchedulerILi128ELi80ELi256ELi32ELb0ELb0ELb1ELb0ELb1ELb1EEEEEEEEEvNT_6ParamsE,(.L_x_13 - _ZN7cutlass13device_kernelIN5flash11enable_sm90INS1_16FlashAttnFwdSm90INS1_25CollectiveMainloopFwdSm90ILi2EN4cute5tupleIJNS5_1CILi1EEES8_S8_EEENS6_IJNS7_ILi128EEENS7_ILi80EEENS7_ILi256EEEEEELi256ENS_10bfloat16_tEfNS_4arch4Sm90ELb0ELb0ELb0ELb1ELb0ELb1ELb0ELb1ELb1ELb0ELb0ELb0EEENS1_21CollectiveEpilogueFwdINS6_IJSA_SC_SB_EEES9_SE_SG_Li256ELb1ELb0ELb0ELb0EEENS1_36VarlenDynamicPersistentTileSchedulerILi128ELi80ELi256ELi32ELb0ELb0ELb1ELb0ELb1ELb1EEEEEEEEEvNT_6ParamsE)
        .other          _ZN7cutlass13device_kernelIN5flash11enable_sm90INS1_16FlashAttnFwdSm90INS1_25CollectiveMainloopFwdSm90ILi2EN4cute5tupleIJNS5_1CILi1EEES8_S8_EEENS6_IJNS7_ILi128EEENS7_ILi80EEENS7_ILi256EEEEEELi256ENS_10bfloat16_tEfNS_4arch4Sm90ELb0ELb0ELb0ELb1ELb0ELb1ELb0ELb1ELb1ELb0ELb0ELb0EEENS1_21CollectiveEpilogueFwdINS6_IJSA_SC_SB_EEES9_SE_SG_Li256ELb1ELb0ELb0ELb0EEENS1_36VarlenDynamicPersistentTileSchedulerILi128ELi80ELi256ELi32ELb0ELb0ELb1ELb0ELb1ELb1EEEEEEEEEvNT_6ParamsE,@"STO_CUDA_ENTRY STV_DEFAULT"
_ZN7cutlass13device_kernelIN5flash11enable_sm90INS1_16FlashAttnFwdSm90INS1_25CollectiveMainloopFwdSm90ILi2EN4cute5tupleIJNS5_1CILi1EEES8_S8_EEENS6_IJNS7_ILi128EEENS7_ILi80EEENS7_ILi256EEEEEELi256ENS_10bfloat16_tEfNS_4arch4Sm90ELb0ELb0ELb0ELb1ELb0ELb1ELb0ELb1ELb1ELb0ELb0ELb0EEENS1_21CollectiveEpilogueFwdINS6_IJSA_SC_SB_EEES9_SE_SG_Li256ELb1ELb0ELb0ELb0EEENS1_36VarlenDynamicPersistentTileSchedulerILi128ELi80ELi256ELi32ELb0ELb0ELb1ELb0ELb1ELb1EEEEEEEEEvNT_6ParamsE:
[----:B------:R-:W-:Y:S01]  /*0000*/  LDC R1, c[0x0][0x37c] ;  /* 0x0000df00ff017b82 */ /* 0x000fe20000000800 */
[----:B------:R-:W-:Y:S05]  /*0010*/  EXIT ;  /* 0x000000000000794d */ /* 0x000fea0003800000 */
.L_x_3:
        /* <DEDUP_REMOVED lines=14> */
.L_x_13:


//--------------------- .text._ZN7cutlass13device_kernelIN5flash11enable_sm90INS1_16FlashAttnFwdSm90INS1_25CollectiveMainloopFwdSm90ILi2EN4cute5tupleIJNS5_1CILi1EEES8_S8_EEENS6_IJNS7_ILi128EEENS7_ILi64EEENS7_ILi256EEEEEELi256ENS_10bfloat16_tEfNS_4arch4Sm90ELb0ELb1ELb0ELb0ELb0ELb0ELb0ELb1ELb1ELb0ELb0ELb0EEENS1_21CollectiveEpilogueFwdINS6_IJSA_SC_SB_EEES9_SE_SG_Li256ELb0ELb0ELb0ELb0EEENS1_30DynamicPersistentTileSchedulerILi256ELi32ELb0ELb0ELb1EEEEEEEEEvNT_6ParamsE --------------------------
	.section	.text._ZN7cutlass13device_kernelIN5flash11enable_sm90INS1_16FlashAttnFwdSm90INS1_25CollectiveMainloopFwdSm90ILi2EN4cute5tupleIJNS5_1CILi1EEES8_S8_EEENS6_IJNS7_ILi128EEENS7_ILi64EEENS7_ILi256EEEEEELi256ENS_10bfloat16_tEfNS_4arch4Sm90ELb0ELb1ELb0ELb0ELb0ELb0ELb0ELb1ELb1ELb0ELb0ELb0EEENS1_21CollectiveEpilogueFwdINS6_IJSA_SC_SB_EEES9_SE_SG_Li256ELb0ELb0ELb0ELb0EEENS1_30DynamicPersistentTileSchedulerILi256ELi32ELb0ELb0ELb1EEEEEEEEEvNT_6ParamsE,"ax",@progbits
	.align	128
.text._ZN7cutlass13device_kernelIN5flash11enable_sm90INS1_16FlashAttnFwdSm90INS1_25CollectiveMainloopFwdSm90ILi2EN4cute5tupleIJNS5_1CILi1EEES8_S8_EEENS6_IJNS7_ILi128EEENS7_ILi64EEENS7_ILi256EEEEEELi256ENS_10bfloat16_tEfNS_4arch4Sm90ELb0ELb1ELb0ELb0ELb0ELb0ELb0ELb1ELb1ELb0ELb0ELb0EEENS1_21CollectiveEpilogueFwdINS6_IJSA_SC_SB_EEES9_SE_SG_Li256ELb0ELb0ELb0ELb0EEENS1_30DynamicPersistentTileSchedulerILi256ELi32ELb0ELb0ELb1EEEEEEEEEvNT_6ParamsE:
        .type           _ZN7cutlass13device_kernelIN5flash11enable_sm90INS1_16FlashAttnFwdSm90INS1_25CollectiveMainloopFwdSm90ILi2EN4cute5tupleIJNS5_1CILi1EEES8_S8_EEENS6_IJNS7_ILi128EEENS7_ILi64EEENS7_ILi256EEEEEELi256ENS_10bfloat16_tEfNS_4arch4Sm90ELb0ELb1ELb0ELb0ELb0ELb0ELb0ELb1ELb1ELb0ELb0ELb0EEENS1_21CollectiveEpilogueFwdINS6_IJSA_SC_SB_EEES9_SE_SG_Li256ELb0ELb0ELb0ELb0EEENS1_30DynamicPersistentTileSchedulerILi256ELi32ELb0ELb0ELb1EEEEEEEEEvNT_6ParamsE,@function
        .size           _ZN7cutlass13device_kernelIN5flash11enable_sm90INS1_16FlashAttnFwdSm90INS1_25CollectiveMainloopFwdSm90ILi2EN4cute5tupleIJNS5_1CILi1EEES8_S8_EEENS6_IJNS7_ILi128EEENS7_ILi64EEENS7_ILi256EEEEEELi256ENS_10bfloat16_tEfNS_4arch4Sm90ELb0ELb1ELb0ELb0ELb0ELb0ELb0ELb1ELb1ELb0ELb0ELb0EEENS1_21CollectiveEpilogueFwdINS6_IJSA_SC_SB_EEES9_SE_SG_Li256ELb0ELb0ELb0ELb0EEENS1_30DynamicPersistentTileSchedulerILi256ELi32ELb0ELb0ELb1EEEEEEEEEvNT_6ParamsE,(.L_x_14 - _ZN7cutlass13device_kernelIN5flash11enable_sm90INS1_16FlashAttnFwdSm90INS1_25CollectiveMainloopFwdSm90ILi2EN4cute5tupleIJNS5_1CILi1EEES8_S8_EEENS6_IJNS7_ILi128EEENS7_ILi64EEENS7_ILi256EEEEEELi256ENS_10bfloat16_tEfNS_4arch4Sm90ELb0ELb1ELb0ELb0ELb0ELb0ELb0ELb1ELb1ELb0ELb0ELb0EEENS1_21CollectiveEpilogueFwdINS6_IJSA_SC_SB_EEES9_SE_SG_Li256ELb0ELb0ELb0ELb0EEENS1_30DynamicPersistentTileSchedulerILi256ELi32ELb0ELb0ELb1EEEEEEEEEvNT_6ParamsE)
        .other          _ZN7cutlass13device_kernelIN5flash11enable_sm90INS1_16FlashAttnFwdSm90INS1_25CollectiveMainloopFwdSm90ILi2EN4cute5tupleIJNS5_1CILi1EEES8_S8_EEENS6_IJNS7_ILi128EEENS7_ILi64EEENS7_ILi256EEEEEELi256ENS_10bfloat16_tEfNS_4arch4Sm90ELb0ELb1ELb0ELb0ELb0ELb0ELb0ELb1ELb1ELb0ELb0ELb0EEENS1_21CollectiveEpilogueFwdINS6_IJSA_SC_SB_EEES9_SE_SG_Li256ELb0ELb0ELb0ELb0EEENS1_30DynamicPersistentTileSchedulerILi256ELi32ELb0ELb0ELb1EEEEEEEEEvNT_6ParamsE,@"STO_CUDA_ENTRY STV_DEFAULT"
_ZN7cutlass13device_kernelIN5flash11enable_sm90INS1_16FlashAttnFwdSm90INS1_25CollectiveMainloopFwdSm90ILi2EN4cute5tupleIJNS5_1CILi1EEES8_S8_EEENS6_IJNS7_ILi128EEENS7_ILi64EEENS7_ILi256EEEEEELi256ENS_10bfloat16_tEfNS_4arch4Sm90ELb0ELb1ELb0ELb0ELb0ELb0ELb0ELb1ELb1ELb0ELb0ELb0EEENS1_21CollectiveEpilogueFwdINS6_IJSA_SC_SB_EEES9_SE_SG_Li256ELb0ELb0ELb0ELb0EEENS1_30DynamicPersistentTileSchedulerILi256ELi32ELb0ELb0ELb1EEEEEEEEEvNT_6ParamsE:
[----:B------:R-:W-:Y:S01]  /*0000*/  LDC R1, c[0x0][0x37c] ;  /* 0x0000df00ff017b82 */ /* 0x000fe20000000800 */
[----:B------:R-:W-:Y:S05]  /*0010*/  EXIT ;  /* 0x000000000000794d */ /* 0x000fea0003800000 */
.L_x_4:
        /* <DEDUP_REMOVED lines=14> */
.L_x_14:


//--------------------- .text._ZN7cutlass13device_kernelIN5flash11enable_sm90INS1_16FlashAttnFwdSm90INS1_25CollectiveMainloopFwdSm90ILi2EN4cute5tupleIJNS5_1CILi1EEES8_S8_EEENS6_IJNS7_ILi128EEENS7_ILi64EEENS7_ILi256EEEEEELi256ENS_10bfloat16_tEfNS_4arch4Sm90ELb0ELb1ELb0ELb1ELb0ELb0ELb0ELb1ELb1ELb0ELb0ELb0EEENS1_21CollectiveEpilogueFwdINS6_IJSA_SC_SB_EEES9_SE_SG_Li256ELb1ELb0ELb0ELb0EEENS1_36VarlenDynamicPersistentTileSchedulerILi128ELi64ELi256ELi32ELb0ELb0ELb1ELb1ELb0ELb1EEEEEEEEEvNT_6ParamsE --------------------------
	.section	.text._ZN7cutlass13device_kernelIN5flash11enable_sm90INS1_16FlashAttnFwdSm90INS1_25CollectiveMainloopFwdSm90ILi2EN4cute5tupleIJNS5_1CILi1EEES8_S8_EEENS6_IJNS7_ILi128EEENS7_ILi64EEENS7_ILi256EEEEEELi256ENS_10bfloat16_tEfNS_4arch4Sm90ELb0ELb1ELb0ELb1ELb0ELb0ELb0ELb1ELb1ELb0ELb0ELb0EEENS1_21CollectiveEpilogueFwdINS6_IJSA_SC_SB_EEES9_SE_SG_Li256ELb1ELb0ELb0ELb0EEENS1_36VarlenDynamicPersistentTileSchedulerILi128ELi64ELi256ELi32ELb0ELb0ELb1ELb1ELb0ELb1EEEEEEEEEvNT_6ParamsE,"ax",@progbits
	.align	128
.text._ZN7cutlass13device_kernelIN5flash11enable_sm90INS1_16FlashAttnFwdSm90INS1_25CollectiveMainloopFwdSm90ILi2EN4cute5tupleIJNS5_1CILi1EEES8_S8_EEENS6_IJNS7_ILi128EEENS7_ILi64EEENS7_ILi256EEEEEELi256ENS_10bfloat16_tEfNS_4arch4Sm90ELb0ELb1ELb0ELb1ELb0ELb0ELb0ELb1ELb1ELb0ELb0ELb0EEENS1_21CollectiveEpilogueFwdINS6_IJSA_SC_SB_EEES9_SE_SG_Li256ELb1ELb0ELb0ELb0EEENS1_36VarlenDynamicPersistentTileSchedulerILi128ELi64ELi256ELi32ELb0ELb0ELb1ELb1ELb0ELb1EEEEEEEEEvNT_6ParamsE:
        .type           _ZN7cutlass13device_kernelIN5flash11enable_sm90INS1_16FlashAttnFwdSm90INS1_25CollectiveMainloopFwdSm90ILi2EN4cute5tupleIJNS5_1CILi1EEES8_S8_EEENS6_IJNS7_ILi128EEENS7_ILi64EEENS7_ILi256EEEEEELi256ENS_10bfloat16_tEfNS_4arch4Sm90ELb0ELb1ELb0ELb1ELb0ELb0ELb0ELb1ELb1ELb0ELb0ELb0EEENS1_21CollectiveEpilogueFwdINS6_IJSA_SC_SB_EEES9_SE_SG_Li256ELb1ELb0ELb0ELb0EEENS1_36VarlenDynamicPersistentTileSchedulerILi128ELi64ELi256ELi32ELb0ELb0ELb1ELb1ELb0ELb1EEEEEEEEEvNT_6ParamsE,@function
        .size           _ZN7cutlass13device_kernelIN5flash11enable_sm90INS1_16FlashAttnFwdSm90INS1_25CollectiveMainloopFwdSm90ILi2EN4cute5tupleIJNS5_1CILi1EEES8_S8_EEENS6_IJNS7_ILi128EEENS7_ILi64EEENS7_ILi256EEEEEELi256ENS_10bfloat16_tEfNS_4arch4Sm90ELb0ELb1ELb0ELb1ELb0ELb0ELb0ELb1ELb1ELb0ELb0ELb0EEENS1_21CollectiveEpilogueFwdINS6_IJSA_SC_SB_EEES9_SE_SG_Li256ELb1ELb0ELb0ELb0EEENS1_36VarlenDynamicPersistentTileSchedulerILi128ELi64ELi256ELi32ELb0ELb0ELb1ELb1ELb0ELb1EEEEEEEEEvNT_6ParamsE,(.L_x_15 - _ZN7cutlass13device_kernelIN5flash11enable_sm90INS1_16FlashAttnFwdSm90INS1_25CollectiveMainloopFwdSm90ILi2EN4cute5tupleIJNS5_1CILi1EEES8_S8_EEENS6_IJNS7_ILi128EEENS7_ILi64EEENS7_ILi256EEEEEELi256ENS_10bfloat16_tEfNS_4arch4Sm90ELb0ELb1ELb0ELb1ELb0ELb0ELb0ELb1ELb1ELb0ELb0ELb0EEENS1_21CollectiveEpilogueFwdINS6_IJSA_SC_SB_EEES9_SE_SG_Li256ELb1ELb0ELb0ELb0EEENS1_36VarlenDynamicPersistentTileSchedulerILi128ELi64ELi256ELi32ELb0ELb0ELb1ELb1ELb0ELb1EEEEEEEEEvNT_6ParamsE)
        .other          _ZN7cutlass13device_kernelIN5flash11enable_sm90INS1_16FlashAttnFwdSm90INS1_25CollectiveMainloopFwdSm90ILi2EN4cute5tupleIJNS5_1CILi1EEES8_S8_EEENS6_IJNS7_ILi128EEENS7_ILi64EEENS7_ILi256EEEEEELi256ENS_10bfloat16_tEfNS_4arch4Sm90ELb0ELb1ELb0ELb1ELb0ELb0ELb0ELb1ELb1ELb0ELb0ELb0EEENS1_21CollectiveEpilogueFwdINS6_IJSA_SC_SB_EEES9_SE_SG_Li256ELb1ELb0ELb0ELb0EEENS1_36VarlenDynamicPersistentTileSchedulerILi128ELi64ELi256ELi32ELb0ELb0ELb1ELb1ELb0ELb1EEEEEEEEEvNT_6ParamsE,@"STO_CUDA_ENTRY STV_DEFAULT"
_ZN7cutlass13device_kernelIN5flash11enable_sm90INS1_16FlashAttnFwdSm90INS1_25CollectiveMainloopFwdSm90ILi2EN4cute5tupleIJNS5_1CILi1EEES8_S8_EEENS6_IJNS7_ILi128EEENS7_ILi64EEENS7_ILi256EEEEEELi256ENS_10bfloat16_tEfNS_4arch4Sm90ELb0ELb1ELb0ELb1ELb0ELb0ELb0ELb1ELb1ELb0ELb0ELb0EEENS1_21CollectiveEpilogueFwdINS6_IJSA_SC_SB_EEES9_SE_SG_Li256ELb1ELb0ELb0ELb0EEENS1_36VarlenDynamicPersistentTileSchedulerILi128ELi64ELi256ELi32ELb0ELb0ELb1ELb1ELb0ELb1EEEEEEEEEvNT_6ParamsE:
[----:B------:R-:W-:Y:S01]  /*0000*/  LDC R1, c[0x0][0x37c] ;  /* 0x0000df00ff017b82 */ /* 0x000fe20000000800 */
[----:B------:R-:W-:Y:S05]  /*0010*/  EXIT ;  /* 0x000000000000794d */ /* 0x000fea0003800000 */
.L_x_5:
        /* <DEDUP_REMOVED lines=14> */
.L_x_15:


//--------------------- .text._ZN7cutlass13device_kernelIN5flash11enable_sm90INS1_16FlashAttnFwdSm90INS1_25CollectiveMainloopFwdSm90ILi2EN4cute5tupleIJNS5_1CILi1EEES8_S8_EEENS6_IJNS7_ILi128EEENS7_ILi64EEENS7_ILi256EEEEEELi256ENS_10bfloat16_tEfNS_4arch4Sm90ELb0ELb1ELb0ELb1ELb0ELb1ELb0ELb1ELb1ELb0ELb0ELb0EEENS1_21CollectiveEpilogueFwdINS6_IJSA_SC_SB_EEES9_SE_SG_Li256ELb1ELb0ELb0ELb0EEENS1_36VarlenDynamicPersistentTileSchedulerILi128ELi64ELi256ELi32ELb0ELb0ELb1ELb1ELb0ELb1EEEEEEEEEvNT_6ParamsE --------------------------
	.section	.text._ZN7cutlass13device_kernelIN5flash11enable_sm90INS1_16FlashAttnFwdSm90INS1_25CollectiveMainloopFwdSm90ILi2EN4cute5tupleIJNS5_1CILi1EEES8_S8_EEENS6_IJNS7_ILi128EEENS7_ILi64EEENS7_ILi256EEEEEELi256ENS_10bfloat16_tEfNS_4arch4Sm90ELb0ELb1ELb0ELb1ELb0ELb1ELb0ELb1ELb1ELb0ELb0ELb0EEENS1_21CollectiveEpilogueFwdINS6_IJSA_SC_SB_EEES9_SE_SG_Li256ELb1ELb0ELb0ELb0EEENS1_36VarlenDynamicPersistentTileSchedulerILi128ELi64ELi256ELi32ELb0ELb0ELb1ELb1ELb0ELb1EEEEEEEEEvNT_6ParamsE,"ax",@progbits
	.align	128
.text._ZN7cutlass13device_kernelIN5flash11enable_sm90INS1_16FlashAttnFwdSm90INS1_25CollectiveMainloopFwdSm90ILi2EN4cute5tupleIJNS5_1CILi1EEES8_S8_EEENS6_IJNS7_ILi128EEENS7_ILi64EEENS7_ILi256EEEEEELi256ENS_10bfloat16_tEfNS_4arch4Sm90ELb0ELb1ELb0ELb1ELb0ELb1ELb0ELb1ELb1ELb0ELb0ELb0EEENS1_21CollectiveEpilogueFwdINS6_IJSA_SC_SB_EEES9_SE_SG_Li256ELb1ELb0ELb0ELb0EEENS1_36VarlenDynamicPersistentTileSchedulerILi128ELi64ELi256ELi32ELb0ELb0ELb1ELb1ELb0ELb1EEEEEEEEEvNT_6ParamsE:
        .type           _ZN7cutlass13device_kernelIN5flash11enable_sm90INS1_16FlashAttnFwdSm90INS1_25CollectiveMainloopFwdSm90ILi2EN4cute5tupleIJNS5_1CILi1EEES8_S8_EEENS6_IJNS7_ILi128EEENS7_ILi64EEENS7_ILi256EEEEEELi256ENS_10bfloat16_tEfNS_4arch4Sm90ELb0ELb1ELb0ELb1ELb0ELb1ELb0ELb1ELb1ELb0ELb0ELb0EEENS1_21CollectiveEpilogueFwdINS6_IJSA_SC_SB_EEES9_SE_SG_Li256ELb1ELb0ELb0ELb0EEENS1_36VarlenDynamicPersistentTileSchedulerILi128ELi64ELi256ELi32ELb0ELb0ELb1ELb1ELb0ELb1EEEEEEEEEvNT_6ParamsE,@function
        .size           _ZN7cutlass13device_kernelIN5flash11enable_sm90INS1_16FlashAttnFwdSm90INS1_25CollectiveMainloopFwdSm90ILi2EN4cute5tupleIJNS5_1CILi1EEES8_S8_EEENS6_IJNS7_ILi128EEENS7_ILi64EEENS7_ILi256EEEEEELi256ENS_10bfloat16_tEfNS_4arch4Sm90ELb0ELb1ELb0ELb1ELb0ELb1ELb0ELb1ELb1ELb0ELb0ELb0EEENS1_21CollectiveEpilogueFwdINS6_IJSA_SC_SB_EEES9_SE_SG_Li256ELb1ELb0ELb0ELb0EEENS1_36VarlenDynamicPersistentTileSchedulerILi128ELi64ELi256ELi32ELb0ELb0ELb1ELb1ELb0ELb1EEEEEEEEEvNT_6ParamsE,(.L_x_16 - _ZN7cutlass13device_kernelIN5flash11enable_sm90INS1_16FlashAttnFwdSm90INS1_25CollectiveMainloopFwdSm90ILi2EN4cute5tupleIJNS5_1CILi1EEES8_S8_EEENS6_IJNS7_ILi128EEENS7_ILi64EEENS7_ILi256EEEEEELi256ENS_10bfloat16_tEfNS_4arch4Sm90ELb0ELb1ELb0ELb1ELb0ELb1ELb0ELb1ELb1ELb0ELb0ELb0EEENS1_21CollectiveEpilogueFwdINS6_IJSA_SC_SB_EEES9_SE_SG_Li256ELb1ELb0ELb0ELb0EEENS1_36VarlenDynamicPersistentTileSchedulerILi128ELi64ELi256ELi32ELb0ELb0ELb1ELb1ELb0ELb1EEEEEEEEEvNT_6ParamsE)
        .other          _ZN7cutlass13device_kernelIN5flash11enable_sm90INS1_16FlashAttnFwdSm90INS1_25CollectiveMainloopFwdSm90ILi2EN4cute5tupleIJNS5_1CILi1EEES8_S8_EEENS6_IJNS7_ILi128EEENS7_ILi64EEENS7_ILi256EEEEEELi256ENS_10bfloat16_tEfNS_4arch4Sm90ELb0ELb1ELb0ELb1ELb0ELb1ELb0ELb1ELb1ELb0ELb0ELb0EEENS1_21CollectiveEpilogueFwdINS6_IJSA_SC_SB_EEES9_SE_SG_Li256ELb1ELb0ELb0ELb0EEENS1_36VarlenDynamicPersistentTileSchedulerILi128ELi64ELi256ELi32ELb0ELb0ELb1ELb1ELb0ELb1EEEEEEEEEvNT_6ParamsE,@"STO_CUDA_ENTRY STV_DEFAULT"
_ZN7cutlass13device_kernelIN5flash11enable_sm90INS1_16FlashAttnFwdSm90INS1_25CollectiveMainloopFwdSm90ILi2EN4cute5tupleIJNS5_1CILi1EEES8_S8_EEENS6_IJNS7_ILi128EEENS7_ILi64EEENS7_ILi256EEEEEELi256ENS_10bfloat16_tEfNS_4arch4Sm90ELb0ELb1ELb0ELb1ELb0ELb1ELb0ELb1ELb1ELb0ELb0ELb0EEENS1_21CollectiveEpilogueFwdINS6_IJSA_SC_SB_EEES9_SE_SG_Li256ELb1ELb0ELb0ELb0EEENS1_36VarlenDynamicPersistentTileSchedulerILi128ELi64ELi256ELi32ELb0ELb0ELb1ELb1ELb0ELb1EEEEEEEEEvNT_6ParamsE:
[----:B------:R-:W-:Y:S01]  /*0000*/  LDC R1, c[0x0][0x37c] ;  /* 0x0000df00ff017b82 */ /* 0x000fe20000000800 */
[----:B------:R-:W-:Y:S05]  /*0010*/  EXIT ;  /* 0x000000000000794d */ /* 0x000fea0003800000 */
.L_x_6:
        /* <DEDUP_REMOVED lines=14> */
.L_x_16:


//--------------------- .text._ZN7cutlass13device_kernelIN5flash11enable_sm90INS1_16FlashAttnFwdSm90INS1_25CollectiveMainloopFwdSm90ILi2EN4cute5tupleIJNS5_1CILi1EEES8_S8_EEENS6_IJNS7_ILi128EEENS7_ILi80EEENS7_ILi256EEEEEELi256ENS_10bfloat16_tEfNS_4arch4Sm90ELb1ELb0ELb0ELb0ELb0ELb0ELb0ELb1ELb1ELb0ELb0ELb0EEENS1_21CollectiveEpilogueFwdINS6_IJSA_SC_SB_EEES9_SE_SG_Li256ELb0ELb0ELb0ELb0EEENS1_30DynamicPersistentTileSchedulerILi256ELi32ELb0ELb0ELb1EEEEEEEEEvNT_6ParamsE --------------------------
	.section	.text._ZN7cutlass13device_kernelIN5flash11enable_sm90INS1_16FlashAttnFwdSm90INS1_25CollectiveMainloopFwdSm90ILi2EN4cute5tupleIJNS5_1CILi1EEES8_S8_EEENS6_IJNS7_ILi128EEENS7_ILi80EEENS7_ILi256EEEEEELi256ENS_10bfloat16_tEfNS_4arch4Sm90ELb1ELb0ELb0ELb0ELb0ELb0ELb0ELb1ELb1ELb0ELb0ELb0EEENS1_21CollectiveEpilogueFwdINS6_IJSA_SC_SB_EEES9_SE_SG_Li256ELb0ELb0ELb0ELb0EEENS1_30DynamicPersistentTileSchedulerILi256ELi32ELb0ELb0ELb1EEEEEEEEEvNT_6ParamsE,"ax",@progbits
	.align	128
.text._ZN7cutlass13device_kernelIN5flash11enable_sm90INS1_16FlashAttnFwdSm90INS1_25CollectiveMainloopFwdSm90ILi2EN4cute5tupleIJNS5_1CILi1EEES8_S8_EEENS6_IJNS7_ILi128EEENS7_ILi80EEENS7_ILi256EEEEEELi256ENS_10bfloat16_tEfNS_4arch4Sm90ELb1ELb0ELb0ELb0ELb0ELb0ELb0ELb1ELb1ELb0ELb0ELb0EEENS1_21CollectiveEpilogueFwdINS6_IJSA_SC_SB_EEES9_SE_SG_Li256ELb0ELb0ELb0ELb0EEENS1_30DynamicPersistentTileSchedulerILi256ELi32ELb0ELb0ELb1EEEEEEEEEvNT_6ParamsE:
        .type           _ZN7cutlass13device_kernelIN5flash11enable_sm90INS1_16FlashAttnFwdSm90INS1_25CollectiveMainloopFwdSm90ILi2EN4cute5tupleIJNS5_1CILi1EEES8_S8_EEENS6_IJNS7_ILi128EEENS7_ILi80EEENS7_ILi256EEEEEELi256ENS_10bfloat16_tEfNS_4arch4Sm90ELb1ELb0ELb0ELb0ELb0ELb0ELb0ELb1ELb1ELb0ELb0ELb0EEENS1_21CollectiveEpilogueFwdINS6_IJSA_SC_SB_EEES9_SE_SG_Li256ELb0ELb0ELb0ELb0EEENS1_30DynamicPersistentTileSchedulerILi256ELi32ELb0ELb0ELb1EEEEEEEEEvNT_6ParamsE,@function
        .size           _ZN7cutlass13device_kernelIN5flash11enable_sm90INS1_16FlashAttnFwdSm90INS1_25CollectiveMainloopFwdSm90ILi2EN4cute5tupleIJNS5_1CILi1EEES8_S8_EEENS6_IJNS7_ILi128EEENS7_ILi80EEENS7_ILi256EEEEEELi256ENS_10bfloat16_tEfNS_4arch4Sm90ELb1ELb0ELb0ELb0ELb0ELb0ELb0ELb1ELb1ELb0ELb0ELb0EEENS1_21CollectiveEpilogueFwdINS6_IJSA_SC_SB_EEES9_SE_SG_Li256ELb0ELb0ELb0ELb0EEENS1_30DynamicPersistentTileSchedulerILi256ELi32ELb0ELb0ELb1EEEEEEEEEvNT_6ParamsE,(.L_x_17 - _ZN7cutlass13device_kernelIN5flash11enable_sm90INS1_16FlashAttnFwdSm90INS1_25CollectiveMainloopFwdSm90ILi2EN4cute5tupleIJNS5_1CILi1EEES8_S8_EEENS6_IJNS7_ILi128EEENS7_ILi80EEENS7_ILi256EEEEEELi256ENS_10bfloat16_tEfNS_4arch4Sm90ELb1ELb0ELb0ELb0ELb0ELb0ELb0ELb1ELb1ELb0ELb0ELb0EEENS1_21CollectiveEpilogueFwdINS6_IJSA_SC_SB_EEES9_SE_SG_Li256ELb0ELb0ELb0ELb0EEENS1_30DynamicPersistentTileSchedulerILi256ELi32ELb0ELb0ELb1EEEEEEEEEvNT_6ParamsE)
        .other          _ZN7cutlass13device_kernelIN5flash11enable_sm90INS1_16FlashAttnFwdSm90INS1_25CollectiveMainloopFwdSm90ILi2EN4cute5tupleIJNS5_1CILi1EEES8_S8_EEENS6_IJNS7_ILi128EEENS7_ILi80EEENS7_ILi256EEEEEELi256ENS_10bfloat16_tEfNS_4arch4Sm90ELb1ELb0ELb0ELb0ELb0ELb0ELb0ELb1ELb1ELb0ELb0ELb0EEENS1_21CollectiveEpilogueFwdINS6_IJSA_SC_SB_EEES9_SE_SG_Li256ELb0ELb0ELb0ELb0EEENS1_30DynamicPersistentTileSchedulerILi256ELi32ELb0ELb0ELb1EEEEEEEEEvNT_6ParamsE,@"STO_CUDA_ENTRY STV_DEFAULT"
_ZN7cutlass13device_kernelIN5flash11enable_sm90INS1_16FlashAttnFwdSm90INS1_25CollectiveMainloopFwdSm90ILi2EN4cute5tupleIJNS5_1CILi1EEES8_S8_EEENS6_IJNS7_ILi128EEENS7_ILi80EEENS7_ILi256EEEEEELi256ENS_10bfloat16_tEfNS_4arch4Sm90ELb1ELb0ELb0ELb0ELb0ELb0ELb0ELb1ELb1ELb0ELb0ELb0EEENS1_21CollectiveEpilogueFwdINS6_IJSA_SC_SB_EEES9_SE_SG_Li256ELb0ELb0ELb0ELb0EEENS1_30DynamicPersistentTileSchedulerILi256ELi32ELb0ELb0ELb1EEEEEEEEEvNT_6ParamsE:
[----:B------:R-:W-:Y:S01]  /*0000*/  LDC R1, c[0x0][0x37c] ;  /* 0x0000df00ff017b82 */ /* 0x000fe20000000800 */
[----:B------:R-:W-:Y:S05]  /*0010*/  EXIT ;  /* 0x000000000000794d */ /* 0x000fea0003800000 */
.L_x_7:
        /* <DEDUP_REMOVED lines=14> */
.L_x_17:


//--------------------- .text._ZN7cutlass13device_kernelIN5flash11enable_sm90INS1_16FlashAttnFwdSm90INS1_25CollectiveMainloopFwdSm90ILi2EN4cute5tupleIJNS5_1CILi1EEES8_S8_EEENS6_IJNS7_ILi128EEENS7_ILi80EEENS7_ILi256EEEEEELi256ENS_10bfloat16_tEfNS_4arch4Sm90ELb1ELb0ELb0ELb1ELb0ELb0ELb0ELb1ELb1ELb0ELb0ELb0EEENS1_21CollectiveEpilogueFwdINS6_IJSA_SC_SB_EEES9_SE_SG_Li256ELb1ELb0ELb0ELb0EEENS1_36VarlenDynamicPersistentTileSchedulerILi128ELi80ELi256ELi32ELb0ELb0ELb1ELb1ELb1ELb1EEEEEEEEEvNT_6ParamsE --------------------------
	.section	.text._ZN7cutlass13device_kernelIN5flash11enable_sm90INS1_16FlashAttnFwdSm90INS1_25CollectiveMainloopFwdSm90ILi2EN4cute5tupleIJNS5_1CILi1EEES8_S8_EEENS6_IJNS7_ILi128EEENS7_ILi80EEENS7_ILi256EEEEEELi256ENS_10bfloat16_tEfNS_4arch4Sm90ELb1ELb0ELb0ELb1ELb0ELb0ELb0ELb1ELb1ELb0ELb0ELb0EEENS1_21CollectiveEpilogueFwdINS6_IJSA_SC_SB_EEES9_SE_SG_Li256ELb1ELb0ELb0ELb0EEENS1_36VarlenDynamicPersistentTileSchedulerILi128ELi80ELi256ELi32ELb0ELb0ELb1ELb1ELb1ELb1EEEEEEEEEvNT_6ParamsE,"ax",@progbits
	.align	128
.text._ZN7cutlass13device_kernelIN5flash11enable_sm90INS1_16FlashAttnFwdSm90INS1_25CollectiveMainloopFwdSm90ILi2EN4cute5tupleIJNS5_1CILi1EEES8_S8_EEENS6_IJNS7_ILi128EEENS7_ILi80EEENS7_ILi256EEEEEELi256ENS_10bfloat16_tEfNS_4arch4Sm90ELb1ELb0ELb0ELb1ELb0ELb0ELb0ELb1ELb1ELb0ELb0ELb0EEENS1_21CollectiveEpilogueFwdINS6_IJSA_SC_SB_EEES9_SE_SG_Li256ELb1ELb0ELb0ELb0EEENS1_36VarlenDynamicPersistentTileSchedulerILi128ELi80ELi256ELi32ELb0ELb0ELb1ELb1ELb1ELb1EEEEEEEEEvNT_6ParamsE:
        .type           _ZN7cutlass13device_kernelIN5flash11enable_sm90INS1_16FlashAttnFwdSm90INS1_25CollectiveMainloopFwdSm90ILi2EN4cute5tupleIJNS5_1CILi1EEES8_S8_EEENS6_IJNS7_ILi128EEENS7_ILi80EEENS7_ILi256EEEEEELi256ENS_10bfloat16_tEfNS_4arch4Sm90ELb1ELb0ELb0ELb1ELb0ELb0ELb0ELb1ELb1ELb0ELb0ELb0EEENS1_21CollectiveEpilogueFwdINS6_IJSA_SC_SB_EEES9_SE_SG_Li256ELb1ELb0ELb0ELb0EEENS1_36VarlenDynamicPersistentTileSchedulerILi128ELi80ELi256ELi32ELb0ELb0ELb1ELb1ELb1ELb1EEEEEEEEEvNT_6ParamsE,@function
        .size           _ZN7cutlass13device_kernelIN5flash11enable_sm90INS1_16FlashAttnFwdSm90INS1_25CollectiveMainloopFwdSm90ILi2EN4cute5tupleIJNS5_1CILi1EEES8_S8_EEENS6_IJNS7_ILi128EEENS7_ILi80EEENS7_ILi256EEEEEELi256ENS_10bfloat16_tEfNS_4arch4Sm90ELb1ELb0ELb0ELb1ELb0ELb0ELb0ELb1ELb1ELb0ELb0ELb0EEENS1_21CollectiveEpilogueFwdINS6_IJSA_SC_SB_EEES9_SE_SG_Li256ELb1ELb0ELb0ELb0EEENS1_36VarlenDynamicPersistentTileSchedulerILi128ELi80ELi256ELi32ELb0ELb0ELb1ELb1ELb1ELb1EEEEEEEEEvNT_6ParamsE,(.L_x_18 - _ZN7cutlass13device_kernelIN5flash11enable_sm90INS1_16FlashAttnFwdSm90INS1_25CollectiveMainloopFwdSm90ILi2EN4cute5tupleIJNS5_1CILi1EEES8_S8_EEENS6_IJNS7_ILi128EEENS7_ILi80EEENS7_ILi256EEEEEELi256ENS_10bfloat16_tEfNS_4arch4Sm90ELb1ELb0ELb0ELb1ELb0ELb0ELb0ELb1ELb1ELb0ELb0ELb0EEENS1_21CollectiveEpilogueFwdINS6_IJSA_SC_SB_EEES9_SE_SG_Li256ELb1ELb0ELb0ELb0EEENS1_36VarlenDynamicPersistentTileSchedulerILi128ELi80ELi256ELi32ELb0ELb0ELb1ELb1ELb1ELb1EEEEEEEEEvNT_6ParamsE)
        .other          _ZN7cutlass13device_kernelIN5flash11enable_sm90INS1_16FlashAttnFwdSm90INS1_25CollectiveMainloopFwdSm90ILi2EN4cute5tupleIJNS5_1CILi1EEES8_S8_EEENS6_IJNS7_ILi128EEENS7_ILi80EEENS7_ILi256EEEEEELi256ENS_10bfloat16_tEfNS_4arch4Sm90ELb1ELb0ELb0ELb1ELb0ELb0ELb0ELb1ELb1ELb0ELb0ELb0EEENS1_21CollectiveEpilogueFwdINS6_IJSA_SC_SB_EEES9_SE_SG_Li256ELb1ELb0ELb0ELb0EEENS1_36VarlenDynamicPersistentTileSchedulerILi128ELi80ELi256ELi32ELb0ELb0ELb1ELb1ELb1ELb1EEEEEEEEEvNT_6ParamsE,@"STO_CUDA_ENTRY STV_DEFAULT"
_ZN7cutlass13device_kernelIN5flash11enable_sm90INS1_16FlashAttnFwdSm90INS1_25CollectiveMainloopFwdSm90ILi2EN4cute5tupleIJNS5_1CILi1EEES8_S8_EEENS6_IJNS7_ILi128EEENS7_ILi80EEENS7_ILi256EEEEEELi256ENS_10bfloat16_tEfNS_4arch4Sm90ELb1ELb0ELb0ELb1ELb0ELb0ELb0ELb1ELb1ELb0ELb0ELb0EEENS1_21CollectiveEpilogueFwdINS6_IJSA_SC_SB_EEES9_SE_SG_Li256ELb1ELb0ELb0ELb0EEENS1_36VarlenDynamicPersistentTileSchedulerILi128ELi80ELi256ELi32ELb0ELb0ELb1ELb1ELb1ELb1EEEEEEEEEvNT_6ParamsE:
[----:B------:R-:W-:Y:S01]  /*0000*/  LDC R1, c[0x0][0x37c] ;  /* 0x0000df00ff017b82 */ /* 0x000fe20000000800 */
[----:B------:R-:W-:Y:S05]  /*0010*/  EXIT ;  /* 0x000000000000794d */ /* 0x000fea0003800000 */
.L_x_8:
        /* <DEDUP_REMOVED lines=14> */
.L_x_18:


//--------------------- .text._ZN7cutlass13device_kernelIN5flash11enable_sm90INS1_16FlashAttnFwdSm90INS1_25CollectiveMainloopFwdSm90ILi2EN4cute5tupleIJNS5_1CILi1EEES8_S8_EEENS6_IJNS7_ILi128EEENS7_ILi80EEENS7_ILi256EEEEEELi256ENS_10bfloat16_tEfNS_4arch4Sm90ELb1ELb0ELb0ELb1ELb0ELb1ELb0ELb1ELb1ELb0ELb0ELb0EEENS1_21CollectiveEpilogueFwdINS6_IJSA_SC_SB_EEES9_SE_SG_Li256ELb1ELb0ELb0ELb0EEENS1_36VarlenDynamicPersistentTileSchedulerILi128ELi80ELi256ELi32ELb0ELb0ELb1ELb1ELb1ELb1EEEEEEEEEvNT_6ParamsE --------------------------
	.section	.text._ZN7cutlass13device_kernelIN5flash11enable_sm90INS1_16FlashAttnFwdSm90INS1_25CollectiveMainloopFwdSm90ILi2EN4cute5tupleIJNS5_1CILi1EEES8_S8_EEENS6_IJNS7_ILi128EEENS7_ILi80EEENS7_ILi256EEEEEELi256ENS_10bfloat16_tEfNS_4arch4Sm90ELb1ELb0ELb0ELb1ELb0ELb1ELb0ELb1ELb1ELb0ELb0ELb0EEENS1_21CollectiveEpilogueFwdINS6_IJSA_SC_SB_EEES9_SE_SG_Li256ELb1ELb0ELb0ELb0EEENS1_36VarlenDynamicPersistentTileSchedulerILi128ELi80ELi256ELi32ELb0ELb0ELb1ELb1ELb1ELb1EEEEEEEEEvNT_6ParamsE,"ax",@progbits
	.align	128
.text._ZN7cutlass13device_kernelIN5flash11enable_sm90INS1_16FlashAttnFwdSm90INS1_25CollectiveMainloopFwdSm90ILi2EN4cute5tupleIJNS5_1CILi1EEES8_S8_EEENS6_IJNS7_ILi128EEENS7_ILi80EEENS7_ILi256EEEEEELi256ENS_10bfloat16_tEfNS_4arch4Sm90ELb1ELb0ELb0ELb1ELb0ELb1ELb0ELb1ELb1ELb0ELb0ELb0EEENS1_21CollectiveEpilogueFwdINS6_IJSA_SC_SB_EEES9_SE_SG_Li256ELb1ELb0ELb0ELb0EEENS1_36VarlenDynamicPersistentTileSchedulerILi128ELi80ELi256ELi32ELb0ELb0ELb1ELb1ELb1ELb1EEEEEEEEEvNT_6ParamsE:
        .type           _ZN7cutlass13device_kernelIN5flash11enable_sm90INS1_16FlashAttnFwdSm90INS1_25CollectiveMainloopFwdSm90ILi2EN4cute5tupleIJNS5_1CILi1EEES8_S8_EEENS6_IJNS7_ILi128EEENS7_ILi80EEENS7_ILi256EEEEEELi256ENS_10bfloat16_tEfNS_4arch4Sm90ELb1ELb0ELb0ELb1ELb0ELb1ELb0ELb1ELb1ELb0ELb0ELb0EEENS1_21CollectiveEpilogueFwdINS6_IJSA_SC_SB_EEES9_SE_SG_Li256ELb1ELb0ELb0ELb0EEENS1_36VarlenDynamicPersistentTileSchedulerILi128ELi80ELi256ELi32ELb0ELb0ELb1ELb1ELb1ELb1EEEEEEEEEvNT_6ParamsE,@function
        .size           _ZN7cutlass13device_kernelIN5flash11enable_sm90INS1_16FlashAttnFwdSm90INS1_25CollectiveMainloopFwdSm90ILi2EN4cute5tupleIJNS5_1CILi1EEES8_S8_EEENS6_IJNS7_ILi128EEENS7_ILi80EEENS7_ILi256EEEEEELi256ENS_10bfloat16_tEfNS_4arch4Sm90ELb1ELb0ELb0ELb1ELb0ELb1ELb0ELb1ELb1ELb0ELb0ELb0EEENS1_21CollectiveEpilogueFwdINS6_IJSA_SC_SB_EEES9_SE_SG_Li256ELb1ELb0ELb0ELb0EEENS1_36VarlenDynamicPersistentTileSchedulerILi128ELi80ELi256ELi32ELb0ELb0ELb1ELb1ELb1ELb1EEEEEEEEEvNT_6ParamsE,(.L_x_19 - _ZN7cutlass13device_kernelIN5flash11enable_sm90INS1_16FlashAttnFwdSm90INS1_25CollectiveMainloopFwdSm90ILi2EN4cute5tupleIJNS5_1CILi1EEES8_S8_EEENS6_IJNS7_ILi128EEENS7_ILi80EEENS7_ILi256EEEEEELi256ENS_10bfloat16_tEfNS_4arch4Sm90ELb1ELb0ELb0ELb1ELb0ELb1ELb0ELb1ELb1ELb0ELb0ELb0EEENS1_21CollectiveEpilogueFwdINS6_IJSA_SC_SB_EEES9_SE_SG_Li256ELb1ELb0ELb0ELb0EEENS1_36VarlenDynamicPersistentTileSchedulerILi128ELi80ELi256ELi32ELb0ELb0ELb1ELb1ELb1ELb1EEEEEEEEEvNT_6ParamsE)
        .other          _ZN7cutlass13device_kernelIN5flash11enable_sm90INS1_16FlashAttnFwdSm90INS1_25CollectiveMainloopFwdSm90ILi2EN4cute5tupleIJNS5_1CILi1EEES8_S8_EEENS6_IJNS7_ILi128EEENS7_ILi80EEENS7_ILi256EEEEEELi256ENS_10bfloat16_tEfNS_4arch4Sm90ELb1ELb0ELb0ELb1ELb0ELb1ELb0ELb1ELb1ELb0ELb0ELb0EEENS1_21CollectiveEpilogueFwdINS6_IJSA_SC_SB_EEES9_SE_SG_Li256ELb1ELb0ELb0ELb0EEENS1_36VarlenDynamicPersistentTileSchedulerILi128ELi80ELi256ELi32ELb0ELb0ELb1ELb1ELb1ELb1EEEEEEEEEvNT_6ParamsE,@"STO_CUDA_ENTRY STV_DEFAULT"
_ZN7cutlass13device_kernelIN5flash11enable_sm90INS1_16FlashAttnFwdSm90INS1_25CollectiveMainloopFwdSm90ILi2EN4cute5tupleIJNS5_1CILi1EEES8_S8_EEENS6_IJNS7_ILi128EEENS7_ILi80EEENS7_ILi256EEEEEELi256ENS_10bfloat16_tEfNS_4arch4Sm90ELb1ELb0ELb0ELb1ELb0ELb1ELb0ELb1ELb1ELb0ELb0ELb0EEENS1_21CollectiveEpilogueFwdINS6_IJSA_SC_SB_EEES9_SE_SG_Li256ELb1ELb0ELb0ELb0EEENS1_36VarlenDynamicPersistentTileSchedulerILi128ELi80ELi256ELi32ELb0ELb0ELb1ELb1ELb1ELb1EEEEEEEEEvNT_6ParamsE:
[----:B------:R-:W-:Y:S01]  /*0000*/  LDC R1, c[0x0][0x37c] ;  /* 0x0000df00ff017b82 */ /* 0x000fe20000000800 */
[----:B------:R-:W-:Y:S05]  /*0010*/  EXIT ;  /* 0x000000000000794d */ /* 0x000fea0003800000 */
.L_x_9:
        /* <DEDUP_REMOVED lines=14> */
.L_x_19:


//--------------------- .nv.shared.reserved.0     --------------------------
	.section	.nv.shared.reserved.0,"aw",@nobits
	.weak		__nv_reservedSMEM_offset_0_alias
	.size		__nv_reservedSMEM_offset_0_alias, 0, 64
	.other		__nv_reservedSMEM_offset_0_alias,@"STO_CUDA_RESERVED_SHARED STV_DEFAULT"
__nv_reservedSMEM_offset_0_alias:
	.zero		0
	.zero		64


//--------------------- .nv.global                --------------------------
	.section	.nv.global,"aw",@nobits
.nv.global:
	.type		_ZN66_INTERNAL_07c68af2_30_flash_fwd_hdim256_bf16_sm90_cu_bdbb69e5_36434cute1_E,@object
	.size		_ZN66_INTERNAL_07c68af2_30_flash_fwd_hdim256_bf16_sm90_cu_bdbb69e5_36434cute1_E,(_ZN66_INTERNAL_07c68af2_30_flash_fwd_hdim256_bf16_sm90_cu_bdbb69e5_36434cuda3std3__45__cpo6cbeginE - _ZN66_INTERNAL_07c68af2_30_flash_fwd_hdim256_bf16_sm90_cu_bdbb69e5_36434cute1_E)
_ZN66_INTERNAL_07c68af2_30_flash_fwd_hdim256_bf16_sm90_cu_bdbb69e5_36434cute1_E:
	.zero		1
	.type		_ZN66_INTERNAL_07c68af2_30_flash_fwd_hdim256_bf16_sm90_cu_bdbb69e5_36434cuda3std3__45__cpo6cbeginE,@object
	.size		_ZN66_INTERNAL_07c68af2_30_flash_fwd_hdim256_bf16_sm90_cu_bdbb69e5_36434cuda3std3__45__cpo6cbeginE,(_ZN66_INTERNAL_07c68af2_30_flash_fwd_hdim256_bf16_sm90_cu_bdbb69e5_36434cuda3std3__48in_placeE - _ZN66_INTERNAL_07c68af2_30_flash_fwd_hdim256_bf16_sm90_cu_bdbb69e5_36434cuda3std3__45__cpo6cbeginE)
_ZN66_INTERNAL_07c68af2_30_flash_fwd_hdim256_bf16_sm90_cu_bdbb69e5_36434cuda3std3__45__cpo6cbeginE:
	.zero		1
	.type		_ZN66_INTERNAL_07c68af2_30_flash_fwd_hdim256_bf16_sm90_cu_bdbb69e5_36434cuda3std3__48in_placeE,@object
	.size		_ZN66_INTERNAL_07c68af2_30_flash_fwd_hdim256_bf16_sm90_cu_bdbb69e5_36434cuda3std3__48in_placeE,(_ZN66_INTERNAL_07c68af2_30_flash_fwd_hdim256_bf16_sm90_cu_bdbb69e5_36434cuda3std6ranges3__45__cpo9iter_moveE - _ZN66_INTERNAL_07c68af2_30_flash_fwd_hdim256_bf16_sm90_cu_bdbb69e5_36434cuda3std3__48in_placeE)
_ZN66_INTERNAL_07c68af2_30_flash_fwd_hdim256_bf16_sm90_cu_bdbb69e5_36434cuda3std3__48in_placeE:
	.zero		1
	.type		_ZN66_INTERNAL_07c68af2_30_flash_fwd_hdim256_bf16_sm90_cu_bdbb69e5_36434cuda3std6ranges3__45__cpo9iter_moveE,@object
	.size		_ZN66_INTERNAL_07c68af2_30_flash_fwd_hdim256_bf16_sm90_cu_bdbb69e5_36434cuda3std6ranges3__45__cpo9iter_moveE,(_ZN66_INTERNAL_07c68af2_30_flash_fwd_hdim256_bf16_sm90_cu_bdbb69e5_36434cuda3std3__45__cpo5beginE - _ZN66_INTERNAL_07c68af2_30_flash_fwd_hdim256_bf16_sm90_cu_bdbb69e5_36434cuda3std6ranges3__45__cpo9iter_moveE)
_ZN66_INTERNAL_07c68af2_30_flash_fwd_hdim256_bf16_sm90_cu_bdbb69e5_36434cuda3std6ranges3__45__cpo9iter_moveE:
	.zero		1
	.type		_ZN66_INTERNAL_07c68af2_30_flash_fwd_hdim256_bf16_sm90_cu_bdbb69e5_36434cuda3std3__45__cpo5beginE,@object
	.size		_ZN66_INTERNAL_07c68af2_30_flash_fwd_hdim256_bf16_sm90_cu_bdbb69e5_36434cuda3std3__45__cpo5beginE,(_ZN66_INTERNAL_07c68af2_30_flash_fwd_hdim256_bf16_sm90_cu_bdbb69e5_36434cuda3std3__468_GLOBAL__N__07c68af2_30_flash_fwd_hdim256_bf16_sm90_cu_bdbb69e5_36436ignoreE - _ZN66_INTERNAL_07c68af2_30_flash_fwd_hdim256_bf16_sm90_cu_bdbb69e5_36434cuda3std3__45__cpo5beginE)
_ZN66_INTERNAL_07c68af2_30_flash_fwd_hdim256_bf16_sm90_cu_bdbb69e5_36434cuda3std3__45__cpo5beginE:
	.zero		1
	.type		_ZN66_INTERNAL_07c68af2_30_flash_fwd_hdim256_bf16_sm90_cu_bdbb69e5_36434cuda3std3__468_GLOBAL__N__07c68af2_30_flash_fwd_hdim256_bf16_sm90_cu_bdbb69e5_36436ignoreE,@object
	.size		_ZN66_INTERNAL_07c68af2_30_flash_fwd_hdim256_bf16_sm90_cu_bdbb69e5_36434cuda3std3__468_GLOBAL__N__07c68af2_30_flash_fwd_hdim256_bf16_sm90_cu_bdbb69e5_36436ignoreE,(_ZN66_INTERNAL_07c68af2_30_flash_fwd_hdim256_bf16_sm90_cu_bdbb69e5_36434cute7productE - _ZN66_INTERNAL_07c68af2_30_flash_fwd_hdim256_bf16_sm90_cu_bdbb69e5_36434cuda3std3__468_GLOBAL__N__07c68af2_30_flash_fwd_hdim256_bf16_sm90_cu_bdbb69e5_36436ignoreE)
_ZN66_INTERNAL_07c68af2_30_flash_fwd_hdim256_bf16_sm90_cu_bdbb69e5_36434cuda3std3__468_GLOBAL__N__07c68af2_30_flash_fwd_hdim256_bf16_sm90_cu_bdbb69e5_36436ignoreE:
	.zero		1
	.type		_ZN66_INTERNAL_07c68af2_30_flash_fwd_hdim256_bf16_sm90_cu_bdbb69e5_36434cute7productE,@object
	.size		_ZN66_INTERNAL_07c68af2_30_flash_fwd_hdim256_bf16_sm90_cu_bdbb69e5_36434cute7productE,(_ZN66_INTERNAL_07c68af2_30_flash_fwd_hdim256_bf16_sm90_cu_bdbb69e5_36434cuda3std3__45__cpo3endE - _ZN66_INTERNAL_07c68af2_30_flash_fwd_hdim256_bf16_sm90_cu_bdbb69e5_36434cute7productE)
_ZN66_INTERNAL_07c68af2_30_flash_fwd_hdim256_bf16_sm90_cu_bdbb69e5_36434cute7productE:
	.zero		1
	.type		_ZN66_INTERNAL_07c68af2_30_flash_fwd_hdim256_bf16_sm90_cu_bdbb69e5_36434cuda3std3__45__cpo3endE,@object
	.size		_ZN66_INTERNAL_07c68af2_30_flash_fwd_hdim256_bf16_sm90_cu_bdbb69e5_36434cuda3std3__45__cpo3endE,(_ZN66_INTERNAL_07c68af2_30_flash_fwd_hdim256_bf16_sm90_cu_bdbb69e5_36434cuda3std3__419piecewise_constructE - _ZN66_INTERNAL_07c68af2_30_flash_fwd_hdim256_bf16_sm90_cu_bdbb69e5_36434cuda3std3__45__cpo3endE)
_ZN66_INTERNAL_07c68af2_30_flash_fwd_hdim256_bf16_sm90_cu_bdbb69e5_36434cuda3std3__45__cpo3endE:
	.zero		1
	.type		_ZN66_INTERNAL_07c68af2_30_flash_fwd_hdim256_bf16_sm90_cu_bdbb69e5_36434cuda3std3__419piecewise_constructE,@object
	.size		_ZN66_INTERNAL_07c68af2_30_flash_fwd_hdim256_bf16_sm90_cu_bdbb69e5_36434cuda3std3__419piecewise_constructE,(_ZN66_INTERNAL_07c68af2_30_flash_fwd_hdim256_bf16_sm90_cu_bdbb69e5_36434cuda3std3__45__cpo4cendE - _ZN66_INTERNAL_07c68af2_30_flash_fwd_hdim256_bf16_sm90_cu_bdbb69e5_36434cuda3std3__419piecewise_constructE)
_ZN66_INTERNAL_07c68af2_30_flash_fwd_hdim256_bf16_sm90_cu_bdbb69e5_36434cuda3std3__419piecewise_constructE:
	.zero		1
	.type		_ZN66_INTERNAL_07c68af2_30_flash_fwd_hdim256_bf16_sm90_cu_bdbb69e5_36434cuda3std3__45__cpo4cendE,@object
	.size		_ZN66_INTERNAL_07c68af2_30_flash_fwd_hdim256_bf16_sm90_cu_bdbb69e5_36434cuda3std3__45__cpo4cendE,(_ZN66_INTERNAL_07c68af2_30_flash_fwd_hdim256_bf16_sm90_cu_bdbb69e5_36434cuda3std6ranges3__45__cpo4swapE - _ZN66_INTERNAL_07c68af2_30_flash_fwd_hdim256_bf16_sm90_cu_bdbb69e5_36434cuda3std3__45__cpo4cendE)
_ZN66_INTERNAL_07c68af2_30_flash_fwd_hdim256_bf16_sm90_cu_bdbb69e5_36434cuda3std3__45__cpo4cendE:
	.zero		1
	.type		_ZN66_INTERNAL_07c68af2_30_flash_fwd_hdim256_bf16_sm90_cu_bdbb69e5_36434cuda3std6ranges3__45__cpo4swapE,@object
	.size		_ZN66_INTERNAL_07c68af2_30_flash_fwd_hdim256_bf16_sm90_cu_bdbb69e5_36434cuda3std6ranges3__45__cpo4swapE,(.L_7 - _ZN66_INTERNAL_07c68af2_30_flash_fwd_hdim256_bf16_sm90_cu_bdbb69e5_36434cuda3std6ranges3__45__cpo4swapE)
_ZN66_INTERNAL_07c68af2_30_flash_fwd_hdim256_bf16_sm90_cu_bdbb69e5_36434cuda3std6ranges3__45__cpo4swapE:
	.zero		1
.L_7:


//--------------------- .nv.constant0._ZN7cutlass13device_kernelIN5flash11enable_sm90INS1_16FlashAttnFwdSm90INS1_25CollectiveMainloopFwdSm90ILi2EN4cute5tupleIJNS5_1CILi1EEES8_S8_EEENS6_IJNS7_ILi128EEENS7_ILi80EEENS7_ILi256EEEEEELi256ENS_10bfloat16_tEfNS_4arch4Sm90ELb0ELb0ELb0ELb0ELb0ELb0ELb0ELb1ELb1ELb0ELb0ELb0EEENS1_21CollectiveEpilogueFwdINS6_IJSA_SC_SB_EEES9_SE_SG_Li256ELb0ELb0ELb0ELb0EEENS1_29StaticPersistentTileSchedulerILb0EEEEEEEEEvNT_6ParamsE --------------------------
	.section	.nv.constant0._ZN7cutlass13device_kernelIN5flash11enable_sm90INS1_16FlashAttnFwdSm90INS1_25CollectiveMainloopFwdSm90ILi2EN4cute5tupleIJNS5_1CILi1EEES8_S8_EEENS6_IJNS7_ILi128EEENS7_ILi80EEENS7_ILi256EEEEEELi256ENS_10bfloat16_tEfNS_4arch4Sm90ELb0ELb0ELb0ELb0ELb0ELb0ELb0ELb1ELb1ELb0ELb0ELb0EEENS1_21CollectiveEpilogueFwdINS6_IJSA_SC_SB_EEES9_SE_SG_Li256ELb0ELb0ELb0ELb0EEENS1_29StaticPersistentTileSchedulerILb0EEEEEEEEEvNT_6ParamsE,"a",@progbits
	.sectionflags	@""
	.align	4
.nv.constant0._ZN7cutlass13device_kernelIN5flash11enable_sm90INS1_16FlashAttnFwdSm90INS1_25CollectiveMainloopFwdSm90ILi2EN4cute5tupleIJNS5_1CILi1EEES8_S8_EEENS6_IJNS7_ILi128EEENS7_ILi80EEENS7_ILi256EEEEEELi256ENS_10bfloat16_tEfNS_4arch4Sm90ELb0ELb0ELb0ELb0ELb0ELb0ELb0ELb1ELb1ELb0ELb0ELb0EEENS1_21CollectiveEpilogueFwdINS6_IJSA_SC_SB_EEES9_SE_SG_Li256ELb0ELb0ELb0ELb0EEENS1_29StaticPersistentTileSchedulerILb0EEEEEEEEEvNT_6ParamsE:
	.zero		3840


//--------------------- .nv.constant0._ZN7cutlass13device_kernelIN5flash11enable_sm90INS1_16FlashAttnFwdSm90INS1_25CollectiveMainloopFwdSm90ILi2EN4cute5tupleIJNS5_1CILi2EEENS7_ILi1EEES9_EEENS6_IJNS7_ILi128EEENS7_ILi80EEENS7_ILi256EEEEEELi256ENS_10bfloat16_tEfNS_4arch4Sm90ELb0ELb0ELb0ELb0ELb0ELb0ELb0ELb1ELb1ELb0ELb0ELb0EEENS1_21CollectiveEpilogueFwdINS6_IJSB_SD_SC_EEESA_SF_SH_Li256ELb0ELb0ELb0ELb0EEENS1_29StaticPersistentTileSchedulerILb0EEEEEEEEEvNT_6ParamsE --------------------------
	.section	.nv.constant0._ZN7cutlass13device_kernelIN5flash11enable_sm90INS1_16FlashAttnFwdSm90INS1_25CollectiveMainloopFwdSm90ILi2EN4cute5tupleIJNS5_1CILi2EEENS7_ILi1EEES9_EEENS6_IJNS7_ILi128EEENS7_ILi80EEENS7_ILi256EEEEEELi256ENS_10bfloat16_tEfNS_4arch4Sm90ELb0ELb0ELb0ELb0ELb0ELb0ELb0ELb1ELb1ELb0ELb0ELb0EEENS1_21CollectiveEpilogueFwdINS6_IJSB_SD_SC_EEESA_SF_SH_Li256ELb0ELb0ELb0ELb0EEENS1_29StaticPersistentTileSchedulerILb0EEEEEEEEEvNT_6ParamsE,"a",@progbits
	.sectionflags	@""
	.align	4
.nv.constant0._ZN7cutlass13device_kernelIN5flash11enable_sm90INS1_16FlashAttnFwdSm90INS1_25CollectiveMainloopFwdSm90ILi2EN4cute5tupleIJNS5_1CILi2EEENS7_ILi1EEES9_EEENS6_IJNS7_ILi128EEENS7_ILi80EEENS7_ILi256EEEEEELi256ENS_10bfloat16_tEfNS_4arch4Sm90ELb0ELb0ELb0ELb0ELb0ELb0ELb0ELb1ELb1ELb0ELb0ELb0EEENS1_21CollectiveEpilogueFwdINS6_IJSB_SD_SC_EEESA_SF_SH_Li256ELb0ELb0ELb0ELb0EEENS1_29StaticPersistentTileSchedulerILb0EEEEEEEEEvNT_6ParamsE:
	.zero		3840


//--------------------- .nv.constant0._ZN7cutlass13device_kernelIN5flash11enable_sm90INS1_16FlashAttnFwdSm90INS1_25CollectiveMainloopFwdSm90ILi2EN4cute5tupleIJNS5_1CILi1EEES8_S8_EEENS6_IJNS7_ILi128EEENS7_ILi80EEENS7_ILi256EEEEEELi256ENS_10bfloat16_tEfNS_4arch4Sm90ELb0ELb0ELb0ELb1ELb0ELb0ELb0ELb1ELb1ELb0ELb0ELb0EEENS1_21CollectiveEpilogueFwdINS6_IJSA_SC_SB_EEES9_SE_SG_Li256ELb1ELb0ELb0ELb0EEENS1_36VarlenDynamicPersistentTileSchedulerILi128ELi80ELi256ELi32ELb0ELb0ELb1ELb0ELb1ELb1EEEEEEEEEvNT_6ParamsE --------------------------
	.section	.nv.constant0._ZN7cutlass13device_kernelIN5flash11enable_sm90INS1_16FlashAttnFwdSm90INS1_25CollectiveMainloopFwdSm90ILi2EN4cute5tupleIJNS5_1CILi1EEES8_S8_EEENS6_IJNS7_ILi128EEENS7_ILi80EEENS7_ILi256EEEEEELi256ENS_10bfloat16_tEfNS_4arch4Sm90ELb0ELb0ELb0ELb1ELb0ELb0ELb0ELb1ELb1ELb0ELb0ELb0EEENS1_21CollectiveEpilogueFwdINS6_IJSA_SC_SB_EEES9_SE_SG_Li256ELb1ELb0ELb0ELb0EEENS1_36VarlenDynamicPersistentTileSchedulerILi128ELi80ELi256ELi32ELb0ELb0ELb1ELb0ELb1ELb1EEEEEEEEEvNT_6ParamsE,"a",@progbits
	.sectionflags	@""
	.align	4
.nv.constant0._ZN7cutlass13device_kernelIN5flash11enable_sm90INS1_16FlashAttnFwdSm90INS1_25CollectiveMainloopFwdSm90ILi2EN4cute5tupleIJNS5_1CILi1EEES8_S8_EEENS6_IJNS7_ILi128EEENS7_ILi80EEENS7_ILi256EEEEEELi256ENS_10bfloat16_tEfNS_4arch4Sm90ELb0ELb0ELb0ELb1ELb0ELb0ELb0ELb1ELb1ELb0ELb0ELb0EEENS1_21CollectiveEpilogueFwdINS6_IJSA_SC_SB_EEES9_SE_SG_Li256ELb1ELb0ELb0ELb0EEENS1_36VarlenDynamicPersistentTileSchedulerILi128ELi80ELi256ELi32ELb0ELb0ELb1ELb0ELb1ELb1EEEEEEEEEvNT_6ParamsE:
	.zero		3456


//--------------------- .nv.constant0._ZN7cutlass13device_kernelIN5flash11enable_sm90INS1_16FlashAttnFwdSm90INS1_25CollectiveMainloopFwdSm90ILi2EN4cute5tupleIJNS5_1CILi1EEES8_S8_EEENS6_IJNS7_ILi128EEENS7_ILi80EEENS7_ILi256EEEEEELi256ENS_10bfloat16_tEfNS_4arch4Sm90ELb0ELb0ELb0ELb1ELb0ELb1ELb0ELb1ELb1ELb0ELb0ELb0EEENS1_21CollectiveEpilogueFwdINS6_IJSA_SC_SB_EEES9_SE_SG_Li256ELb1ELb0ELb0ELb0EEENS1_36VarlenDynamicPersistentTileSchedulerILi128ELi80ELi256ELi32ELb0ELb0ELb1ELb0ELb1ELb1EEEEEEEEEvNT_6ParamsE --------------------------
	.section	.nv.constant0._ZN7cutlass13device_kernelIN5flash11enable_sm90INS1_16FlashAttnFwdSm90INS1_25CollectiveMainloopFwdSm90ILi2EN4cute5tupleIJNS5_1CILi1EEES8_S8_EEENS6_IJNS7_ILi128EEENS7_ILi80EEENS7_ILi256EEEEEELi256ENS_10bfloat16_tEfNS_4arch4Sm90ELb0ELb0ELb0ELb1ELb0ELb1ELb0ELb1ELb1ELb0ELb0ELb0EEENS1_21CollectiveEpilogueFwdINS6_IJSA_SC_SB_EEES9_SE_SG_Li256ELb1ELb0ELb0ELb0EEENS1_36VarlenDynamicPersistentTileSchedulerILi128ELi80ELi256ELi32ELb0ELb0ELb1ELb0ELb1ELb1EEEEEEEEEvNT_6ParamsE,"a",@progbits
	.sectionflags	@""
	.align	4
.nv.constant0._ZN7cutlass13device_kernelIN5flash11enable_sm90INS1_16FlashAttnFwdSm90INS1_25CollectiveMainloopFwdSm90ILi2EN4cute5tupleIJNS5_1CILi1EEES8_S8_EEENS6_IJNS7_ILi128EEENS7_ILi80EEENS7_ILi256EEEEEELi256ENS_10bfloat16_tEfNS_4arch4Sm90ELb0ELb0ELb0ELb1ELb0ELb1ELb0ELb1ELb1ELb0ELb0ELb0EEENS1_21CollectiveEpilogueFwdINS6_IJSA_SC_SB_EEES9_SE_SG_Li256ELb1ELb0ELb0ELb0EEENS1_36VarlenDynamicPersistentTileSchedulerILi128ELi80ELi256ELi32ELb0ELb0ELb1ELb0ELb1ELb1EEEEEEEEEvNT_6ParamsE:
	.zero		3456


//--------------------- .nv.constant0._ZN7cutlass13device_kernelIN5flash11enable_sm90INS1_16FlashAttnFwdSm90INS1_25CollectiveMainloopFwdSm90ILi2EN4cute5tupleIJNS5_1CILi1EEES8_S8_EEENS6_IJNS7_ILi128EEENS7_ILi64EEENS7_ILi256EEEEEELi256ENS_10bfloat16_tEfNS_4arch4Sm90ELb0ELb1ELb0ELb0ELb0ELb0ELb0ELb1ELb1ELb0ELb0ELb0EEENS1_21CollectiveEpilogueFwdINS6_IJSA_SC_SB_EEES9_SE_SG_Li256ELb0ELb0ELb0ELb0EEENS1_30DynamicPersistentTileSchedulerILi256ELi32ELb0ELb0ELb1EEEEEEEEEvNT_6ParamsE --------------------------
	.section	.nv.constant0._ZN7cutlass13device_kernelIN5flash11enable_sm90INS1_16FlashAttnFwdSm90INS1_25CollectiveMainloopFwdSm90ILi2EN4cute5tupleIJNS5_1CILi1EEES8_S8_EEENS6_IJNS7_ILi128EEENS7_ILi64EEENS7_ILi256EEEEEELi256ENS_10bfloat16_tEfNS_4arch4Sm90ELb0ELb1ELb0ELb0ELb0ELb0ELb0ELb1ELb1ELb0ELb0ELb0EEENS1_21CollectiveEpilogueFwdINS6_IJSA_SC_SB_EEES9_SE_SG_Li256ELb0ELb0ELb0ELb0EEENS1_30DynamicPersistentTileSchedulerILi256ELi32ELb0ELb0ELb1EEEEEEEEEvNT_6ParamsE,"a",@progbits
	.sectionflags	@""
	.align	4
.nv.constant0._ZN7cutlass13device_kernelIN5flash11enable_sm90INS1_16FlashAttnFwdSm90INS1_25CollectiveMainloopFwdSm90ILi2EN4cute5tupleIJNS5_1CILi1EEES8_S8_EEENS6_IJNS7_ILi128EEENS7_ILi64EEENS7_ILi256EEEEEELi256ENS_10bfloat16_tEfNS_4arch4Sm90ELb0ELb1ELb0ELb0ELb0ELb0ELb0ELb1ELb1ELb0ELb0ELb0EEENS1_21CollectiveEpilogueFwdINS6_IJSA_SC_SB_EEES9_SE_SG_Li256ELb0ELb0ELb0ELb0EEENS1_30DynamicPersistentTileSchedulerILi256ELi32ELb0ELb0ELb1EEEEEEEEEvNT_6ParamsE:
	.zero		3840


//--------------------- .nv.constant0._ZN7cutlass13device_kernelIN5flash11enable_sm90INS1_16FlashAttnFwdSm90INS1_25CollectiveMainloopFwdSm90ILi2EN4cute5tupleIJNS5_1CILi1EEES8_S8_EEENS6_IJNS7_ILi128EEENS7_ILi64EEENS7_ILi256EEEEEELi256ENS_10bfloat16_tEfNS_4arch4Sm90ELb0ELb1ELb0ELb1ELb0ELb0ELb0ELb1ELb1ELb0ELb0ELb0EEENS1_21CollectiveEpilogueFwdINS6_IJSA_SC_SB_EEES9_SE_SG_Li256ELb1ELb0ELb0ELb0EEENS1_36VarlenDynamicPersistentTileSchedulerILi128ELi64ELi256ELi32ELb0ELb0ELb1ELb1ELb0ELb1EEEEEEEEEvNT_6ParamsE --------------------------
	.section	.nv.constant0._ZN7cutlass13device_kernelIN5flash11enable_sm90INS1_16FlashAttnFwdSm90INS1_25CollectiveMainloopFwdSm90ILi2EN4cute5tupleIJNS5_1CILi1EEES8_S8_EEENS6_IJNS7_ILi128EEENS7_ILi64EEENS7_ILi256EEEEEELi256ENS_10bfloat16_tEfNS_4arch4Sm90ELb0ELb1ELb0ELb1ELb0ELb0ELb0ELb1ELb1ELb0ELb0ELb0EEENS1_21CollectiveEpilogueFwdINS6_IJSA_SC_SB_EEES9_SE_SG_Li256ELb1ELb0ELb0ELb0EEENS1_36VarlenDynamicPersistentTileSchedulerILi128ELi64ELi256ELi32ELb0ELb0ELb1ELb1ELb0ELb1EEEEEEEEEvNT_6ParamsE,"a",@progbits
	.sectionflags	@""
	.align	4
.nv.constant0._ZN7cutlass13device_kernelIN5flash11enable_sm90INS1_16FlashAttnFwdSm90INS1_25CollectiveMainloopFwdSm90ILi2EN4cute5tupleIJNS5_1CILi1EEES8_S8_EEENS6_IJNS7_ILi128EEENS7_ILi64EEENS7_ILi256EEEEEELi256ENS_10bfloat16_tEfNS_4arch4Sm90ELb0ELb1ELb0ELb1ELb0ELb0ELb0ELb1ELb1ELb0ELb0ELb0EEENS1_21CollectiveEpilogueFwdINS6_IJSA_SC_SB_EEES9_SE_SG_Li256ELb1ELb0ELb0ELb0EEENS1_36VarlenDynamicPersistentTileSchedulerILi128ELi64ELi256ELi32ELb0ELb0ELb1ELb1ELb0ELb1EEEEEEEEEvNT_6ParamsE:
	.zero		3456


//--------------------- .nv.constant0._ZN7cutlass13device_kernelIN5flash11enable_sm90INS1_16FlashAttnFwdSm90INS1_25CollectiveMainloopFwdSm90ILi2EN4cute5tupleIJNS5_1CILi1EEES8_S8_EEENS6_IJNS7_ILi128EEENS7_ILi64EEENS7_ILi256EEEEEELi256ENS_10bfloat16_tEfNS_4arch4Sm90ELb0ELb1ELb0ELb1ELb0ELb1ELb0ELb1ELb1ELb0ELb0ELb0EEENS1_21CollectiveEpilogueFwdINS6_IJSA_SC_SB_EEES9_SE_SG_Li256ELb1ELb0ELb0ELb0EEENS1_36VarlenDynamicPersistentTileSchedulerILi128ELi64ELi256ELi32ELb0ELb0ELb1ELb1ELb0ELb1EEEEEEEEEvNT_6ParamsE --------------------------
	.section	.nv.constant0._ZN7cutlass13device_kernelIN5flash11enable_sm90INS1_16FlashAttnFwdSm90INS1_25CollectiveMainloopFwdSm90ILi2EN4cute5tupleIJNS5_1CILi1EEES8_S8_EEENS6_IJNS7_ILi128EEENS7_ILi64EEENS7_ILi256EEEEEELi256ENS_10bfloat16_tEfNS_4arch4Sm90ELb0ELb1ELb0ELb1ELb0ELb1ELb0ELb1ELb1ELb0ELb0ELb0EEENS1_21CollectiveEpilogueFwdINS6_IJSA_SC_SB_EEES9_SE_SG_Li256ELb1ELb0ELb0ELb0EEENS1_36VarlenDynamicPersistentTileSchedulerILi128ELi64ELi256ELi32ELb0ELb0ELb1ELb1ELb0ELb1EEEEEEEEEvNT_6ParamsE,"a",@progbits
	.sectionflags	@""
	.align	4
.nv.constant0._ZN7cutlass13device_kernelIN5flash11enable_sm90INS1_16FlashAttnFwdSm90INS1_25CollectiveMainloopFwdSm90ILi2EN4cute5tupleIJNS5_1CILi1EEES8_S8_EEENS6_IJNS7_ILi128EEENS7_ILi64EEENS7_ILi256EEEEEELi256ENS_10bfloat16_tEfNS_4arch4Sm90ELb0ELb1ELb0ELb1ELb0ELb1ELb0ELb1ELb1ELb0ELb0ELb0EEENS1_21CollectiveEpilogueFwdINS6_IJSA_SC_SB_EEES9_SE_SG_Li256ELb1ELb0ELb0ELb0EEENS1_36VarlenDynamicPersistentTileSchedulerILi128ELi64ELi256ELi32ELb0ELb0ELb1ELb1ELb0ELb1EEEEEEEEEvNT_6ParamsE:
	.zero		3456


//--------------------- .nv.constant0._ZN7cutlass13device_kernelIN5flash11enable_sm90INS1_16FlashAttnFwdSm90INS1_25CollectiveMainloopFwdSm90ILi2EN4cute5tupleIJNS5_1CILi1EEES8_S8_EEENS6_IJNS7_ILi128EEENS7_ILi80EEENS7_ILi256EEEEEELi256ENS_10bfloat16_tEfNS_4arch4Sm90ELb1ELb0ELb0ELb0ELb0ELb0ELb0ELb1ELb1ELb0ELb0ELb0EEENS1_21CollectiveEpilogueFwdINS6_IJSA_SC_SB_EEES9_SE_SG_Li256ELb0ELb0ELb0ELb0EEENS1_30DynamicPersistentTileSchedulerILi256ELi32ELb0ELb0ELb1EEEEEEEEEvNT_6ParamsE --------------------------
	.section	.nv.constant0._ZN7cutlass13device_kernelIN5flash11enable_sm90INS1_16FlashAttnFwdSm90INS1_25CollectiveMainloopFwdSm90ILi2EN4cute5tupleIJNS5_1CILi1EEES8_S8_EEENS6_IJNS7_ILi128EEENS7_ILi80EEENS7_ILi256EEEEEELi256ENS_10bfloat16_tEfNS_4arch4Sm90ELb1ELb0ELb0ELb0ELb0ELb0ELb0ELb1ELb1ELb0ELb0ELb0EEENS1_21CollectiveEpilogueFwdINS6_IJSA_SC_SB_EEES9_SE_SG_Li256ELb0ELb0ELb0ELb0EEENS1_30DynamicPersistentTileSchedulerILi256ELi32ELb0ELb0ELb1EEEEEEEEEvNT_6ParamsE,"a",@progbits
	.sectionflags	@""
	.align	4
.nv.constant0._ZN7cutlass13device_kernelIN5flash11enable_sm90INS1_16FlashAttnFwdSm90INS1_25CollectiveMainloopFwdSm90ILi2EN4cute5tupleIJNS5_1CILi1EEES8_S8_EEENS6_IJNS7_ILi128EEENS7_ILi80EEENS7_ILi256EEEEEELi256ENS_10bfloat16_tEfNS_4arch4Sm90ELb1ELb0ELb0ELb0ELb0ELb0ELb0ELb1ELb1ELb0ELb0ELb0EEENS1_21CollectiveEpilogueFwdINS6_IJSA_SC_SB_EEES9_SE_SG_Li256ELb0ELb0ELb0ELb0EEENS1_30DynamicPersistentTileSchedulerILi256ELi32ELb0ELb0ELb1EEEEEEEEEvNT_6ParamsE:
	.zero		3840


//--------------------- .nv.constant0._ZN7cutlass13device_kernelIN5flash11enable_sm90INS1_16FlashAttnFwdSm90INS1_25CollectiveMainloopFwdSm90ILi2EN4cute5tupleIJNS5_1CILi1EEES8_S8_EEENS6_IJNS7_ILi128EEENS7_ILi80EEENS7_ILi256EEEEEELi256ENS_10bfloat16_tEfNS_4arch4Sm90ELb1ELb0ELb0ELb1ELb0ELb0ELb0ELb1ELb1ELb0ELb0ELb0EEENS1_21CollectiveEpilogueFwdINS6_IJSA_SC_SB_EEES9_SE_SG_Li256ELb1ELb0ELb0ELb0EEENS1_36VarlenDynamicPersistentTileSchedulerILi128ELi80ELi256ELi32ELb0ELb0ELb1ELb1ELb1ELb1EEEEEEEEEvNT_6ParamsE --------------------------
	.section	.nv.constant0._ZN7cutlass13device_kernelIN5flash11enable_sm90INS1_16FlashAttnFwdSm90INS1_25CollectiveMainloopFwdSm90ILi2EN4cute5tupleIJNS5_1CILi1EEES8_S8_EEENS6_IJNS7_ILi128EEENS7_ILi80EEENS7_ILi256EEEEEELi256ENS_10bfloat16_tEfNS_4arch4Sm90ELb1ELb0ELb0ELb1ELb0ELb0ELb0ELb1ELb1ELb0ELb0ELb0EEENS1_21CollectiveEpilogueFwdINS6_IJSA_SC_SB_EEES9_SE_SG_Li256ELb1ELb0ELb0ELb0EEENS1_36VarlenDynamicPersistentTileSchedulerILi128ELi80ELi256ELi32ELb0ELb0ELb1ELb1ELb1ELb1EEEEEEEEEvNT_6ParamsE,"a",@progbits
	.sectionflags	@""
	.align	4
.nv.constant0._ZN7cutlass13device_kernelIN5flash11enable_sm90INS1_16FlashAttnFwdSm90INS1_25CollectiveMainloopFwdSm90ILi2EN4cute5tupleIJNS5_1CILi1EEES8_S8_EEENS6_IJNS7_ILi128EEENS7_ILi80EEENS7_ILi256EEEEEELi256ENS_10bfloat16_tEfNS_4arch4Sm90ELb1ELb0ELb0ELb1ELb0ELb0ELb0ELb1ELb1ELb0ELb0ELb0EEENS1_21CollectiveEpilogueFwdINS6_IJSA_SC_SB_EEES9_SE_SG_Li256ELb1ELb0ELb0ELb0EEENS1_36VarlenDynamicPersistentTileSchedulerILi128ELi80ELi256ELi32ELb0ELb0ELb1ELb1ELb1ELb1EEEEEEEEEvNT_6ParamsE:
	.zero		3456


//--------------------- .nv.constant0._ZN7cutlass13device_kernelIN5flash11enable_sm90INS1_16FlashAttnFwdSm90INS1_25CollectiveMainloopFwdSm90ILi2EN4cute5tupleIJNS5_1CILi1EEES8_S8_EEENS6_IJNS7_ILi128EEENS7_ILi80EEENS7_ILi256EEEEEELi256ENS_10bfloat16_tEfNS_4arch4Sm90ELb1ELb0ELb0ELb1ELb0ELb1ELb0ELb1ELb1ELb0ELb0ELb0EEENS1_21CollectiveEpilogueFwdINS6_IJSA_SC_SB_EEES9_SE_SG_Li256ELb1ELb0ELb0ELb0EEENS1_36VarlenDynamicPersistentTileSchedulerILi128ELi80ELi256ELi32ELb0ELb0ELb1ELb1ELb1ELb1EEEEEEEEEvNT_6ParamsE --------------------------
	.section	.nv.constant0._ZN7cutlass13device_kernelIN5flash11enable_sm90INS1_16FlashAttnFwdSm90INS1_25CollectiveMainloopFwdSm90ILi2EN4cute5tupleIJNS5_1CILi1EEES8_S8_EEENS6_IJNS7_ILi128EEENS7_ILi80EEENS7_ILi256EEEEEELi256ENS_10bfloat16_tEfNS_4arch4Sm90ELb1ELb0ELb0ELb1ELb0ELb1ELb0ELb1ELb1ELb0ELb0ELb0EEENS1_21CollectiveEpilogueFwdINS6_IJSA_SC_SB_EEES9_SE_SG_Li256ELb1ELb0ELb0ELb0EEENS1_36VarlenDynamicPersistentTileSchedulerILi128ELi80ELi256ELi32ELb0ELb0ELb1ELb1ELb1ELb1EEEEEEEEEvNT_6ParamsE,"a",@progbits
	.sectionflags	@""
	.align	4
.nv.constant0._ZN7cutlass13device_kernelIN5flash11enable_sm90INS1_16FlashAttnFwdSm90INS1_25CollectiveMainloopFwdSm90ILi2EN4cute5tupleIJNS5_1CILi1EEES8_S8_EEENS6_IJNS7_ILi128EEENS7_ILi80EEENS7_ILi256EEEEEELi256ENS_10bfloat16_tEfNS_4arch4Sm90ELb1ELb0ELb0ELb1ELb0ELb1ELb0ELb1ELb1ELb0ELb0ELb0EEENS1_21CollectiveEpilogueFwdINS6_IJSA_SC_SB_EEES9_SE_SG_Li256ELb1ELb0ELb0ELb0EEENS1_36VarlenDynamicPersistentTileSchedulerILi128ELi80ELi256ELi32ELb0ELb0ELb1ELb1ELb1ELb1EEEEEEEEEvNT_6ParamsE:
	.zero		3456


//--------------------- SYMBOLS --------------------------

	.type		.nv.reservedSmem.offset0,@object
	.size		.nv.reservedSmem.offset0,0x4
